//
// Generated by NVIDIA NVVM Compiler
//
// Compiler Build ID: CL-36424714
// Cuda compilation tools, release 13.0, V13.0.88
// Based on NVVM 20.0.0
//

.version 9.0
.target sm_100
.address_size 64

	// .globl	_Z10fill_cachePfS_S_iiiii
.extern .shared .align 16 .b8 shared[];

.visible .entry _Z10fill_cachePfS_S_iiiii(
	.param .u64 .ptr .align 1 _Z10fill_cachePfS_S_iiiii_param_0,
	.param .u64 .ptr .align 1 _Z10fill_cachePfS_S_iiiii_param_1,
	.param .u64 .ptr .align 1 _Z10fill_cachePfS_S_iiiii_param_2,
	.param .u32 _Z10fill_cachePfS_S_iiiii_param_3,
	.param .u32 _Z10fill_cachePfS_S_iiiii_param_4,
	.param .u32 _Z10fill_cachePfS_S_iiiii_param_5,
	.param .u32 _Z10fill_cachePfS_S_iiiii_param_6,
	.param .u32 _Z10fill_cachePfS_S_iiiii_param_7
)
{
	.reg .pred 	%p<2>;
	.reg .b32 	%r<20>;
	.reg .b32 	%f<3>;
	.reg .b64 	%rd<17>;

	ld.param.u64 	%rd1, [_Z10fill_cachePfS_S_iiiii_param_0];
	ld.param.u64 	%rd2, [_Z10fill_cachePfS_S_iiiii_param_1];
	ld.param.u64 	%rd3, [_Z10fill_cachePfS_S_iiiii_param_2];
	ld.param.u32 	%r2, [_Z10fill_cachePfS_S_iiiii_param_3];
	ld.param.u32 	%r3, [_Z10fill_cachePfS_S_iiiii_param_4];
	ld.param.u32 	%r4, [_Z10fill_cachePfS_S_iiiii_param_5];
	ld.param.u32 	%r5, [_Z10fill_cachePfS_S_iiiii_param_6];
	ld.param.u32 	%r6, [_Z10fill_cachePfS_S_iiiii_param_7];
	mov.u32 	%r7, %ctaid.x;
	mov.u32 	%r8, %ntid.x;
	mov.u32 	%r9, %tid.x;
	mad.lo.s32 	%r1, %r7, %r8, %r9;
	setp.ge.s32 	%p1, %r1, %r4;
	@%p1 bra 	$L__BB0_2;
	cvta.to.global.u64 	%rd4, %rd3;
	cvta.to.global.u64 	%rd5, %rd1;
	cvta.to.global.u64 	%rd6, %rd2;
	div.s32 	%r10, %r4, %r5;
	div.s32 	%r11, %r1, %r10;
	mul.lo.s32 	%r12, %r11, %r10;
	sub.s32 	%r13, %r1, %r12;
	mul.lo.s32 	%r14, %r5, %r2;
	mul.lo.s32 	%r15, %r14, %r6;
	mul.lo.s32 	%r16, %r15, %r10;
	cvt.s64.s32 	%rd7, %r16;
	mad.lo.s32 	%r17, %r11, %r6, %r3;
	mad.lo.s32 	%r18, %r17, %r10, %r13;
	add.s32 	%r19, %r1, %r4;
	mul.wide.s32 	%rd8, %r19, 4;
	add.s64 	%rd9, %rd4, %rd8;
	ld.global.f32 	%f1, [%rd9];
	cvt.s64.s32 	%rd10, %r18;
	add.s64 	%rd11, %rd10, %rd7;
	shl.b64 	%rd12, %rd11, 2;
	add.s64 	%rd13, %rd5, %rd12;
	st.global.f32 	[%rd13], %f1;
	mul.wide.s32 	%rd14, %r4, 4;
	add.s64 	%rd15, %rd9, %rd14;
	ld.global.f32 	%f2, [%rd15];
	add.s64 	%rd16, %rd6, %rd12;
	st.global.f32 	[%rd16], %f2;
$L__BB0_2:
	ret;

}
	// .globl	_Z15softmax_kernel3Pfiiif
.visible .entry _Z15softmax_kernel3Pfiiif(
	.param .u64 .ptr .align 1 _Z15softmax_kernel3Pfiiif_param_0,
	.param .u32 _Z15softmax_kernel3Pfiiif_param_1,
	.param .u32 _Z15softmax_kernel3Pfiiif_param_2,
	.param .u32 _Z15softmax_kernel3Pfiiif_param_3,
	.param .f32 _Z15softmax_kernel3Pfiiif_param_4
)
{
	.reg .pred 	%p<41>;
	.reg .b32 	%r<136>;
	.reg .b32 	%f<224>;
	.reg .b64 	%rd<13>;

	ld.param.u64 	%rd3, [_Z15softmax_kernel3Pfiiif_param_0];
	ld.param.u32 	%r56, [_Z15softmax_kernel3Pfiiif_param_1];
	ld.param.u32 	%r57, [_Z15softmax_kernel3Pfiiif_param_3];
	ld.param.f32 	%f39, [_Z15softmax_kernel3Pfiiif_param_4];
	cvta.to.global.u64 	%rd4, %rd3;
	mov.u32 	%r58, %ctaid.x;
	mov.u32 	%r135, %tid.x;
	shr.u32 	%r2, %r135, 5;
	and.b32  	%r3, %r135, 31;
	mov.u32 	%r4, %ntid.x;
	shr.u32 	%r5, %r4, 5;
	mul.lo.s32 	%r59, %r56, %r58;
	mul.wide.s32 	%rd5, %r59, 4;
	add.s64 	%rd1, %rd4, %rd5;
	setp.ge.s32 	%p1, %r135, %r57;
	mov.f32 	%f202, 0fFF7FFFFF;
	@%p1 bra 	$L__BB1_3;
	mov.f32 	%f202, 0fFF7FFFFF;
	mov.u32 	%r118, %r135;
$L__BB1_2:
	mul.wide.s32 	%rd6, %r118, 4;
	add.s64 	%rd7, %rd1, %rd6;
	ld.global.f32 	%f42, [%rd7];
	mul.f32 	%f43, %f39, %f42;
	st.global.f32 	[%rd7], %f43;
	max.f32 	%f202, %f202, %f43;
	add.s32 	%r118, %r118, %r4;
	setp.lt.s32 	%p2, %r118, %r57;
	@%p2 bra 	$L__BB1_2;
$L__BB1_3:
	mov.b32 	%r60, %f202;
	shfl.sync.down.b32	%r61|%p3, %r60, 16, 31, -1;
	mov.b32 	%f44, %r61;
	max.f32 	%f45, %f202, %f44;
	mov.b32 	%r62, %f45;
	shfl.sync.down.b32	%r63|%p4, %r62, 8, 31, -1;
	mov.b32 	%f46, %r63;
	max.f32 	%f47, %f45, %f46;
	mov.b32 	%r64, %f47;
	shfl.sync.down.b32	%r65|%p5, %r64, 4, 31, -1;
	mov.b32 	%f48, %r65;
	max.f32 	%f49, %f47, %f48;
	mov.b32 	%r66, %f49;
	shfl.sync.down.b32	%r67|%p6, %r66, 2, 31, -1;
	mov.b32 	%f50, %r67;
	max.f32 	%f51, %f49, %f50;
	mov.b32 	%r68, %f51;
	shfl.sync.down.b32	%r69|%p7, %r68, 1, 31, -1;
	mov.b32 	%f52, %r69;
	max.f32 	%f4, %f51, %f52;
	setp.ne.s32 	%p8, %r3, 0;
	@%p8 bra 	$L__BB1_5;
	shl.b32 	%r70, %r2, 2;
	mov.u32 	%r71, shared;
	add.s32 	%r72, %r71, %r70;
	st.shared.f32 	[%r72], %f4;
$L__BB1_5:
	bar.sync 	0;
	setp.ne.s32 	%p9, %r135, 0;
	@%p9 bra 	$L__BB1_20;
	setp.lt.u32 	%p10, %r4, 32;
	mov.f32 	%f211, 0fFF7FFFFF;
	@%p10 bra 	$L__BB1_19;
	add.s32 	%r74, %r5, -1;
	and.b32  	%r8, %r5, 15;
	setp.lt.u32 	%p11, %r74, 15;
	mov.f32 	%f211, 0fFF7FFFFF;
	mov.b32 	%r122, 0;
	@%p11 bra 	$L__BB1_10;
	and.b32  	%r122, %r5, 48;
	mov.u32 	%r76, shared;
	add.s32 	%r119, %r76, 32;
	and.b32  	%r78, %r5, 134217712;
	neg.s32 	%r120, %r78;
	mov.f32 	%f211, 0fFF7FFFFF;
$L__BB1_9:
	.pragma "nounroll";
	ld.shared.v4.f32 	{%f57, %f58, %f59, %f60}, [%r119+-32];
	max.f32 	%f61, %f211, %f57;
	max.f32 	%f62, %f61, %f58;
	max.f32 	%f63, %f62, %f59;
	max.f32 	%f64, %f63, %f60;
	ld.shared.v4.f32 	{%f65, %f66, %f67, %f68}, [%r119+-16];
	max.f32 	%f69, %f64, %f65;
	max.f32 	%f70, %f69, %f66;
	max.f32 	%f71, %f70, %f67;
	max.f32 	%f72, %f71, %f68;
	ld.shared.v4.f32 	{%f73, %f74, %f75, %f76}, [%r119];
	max.f32 	%f77, %f72, %f73;
	max.f32 	%f78, %f77, %f74;
	max.f32 	%f79, %f78, %f75;
	max.f32 	%f80, %f79, %f76;
	ld.shared.v4.f32 	{%f81, %f82, %f83, %f84}, [%r119+16];
	max.f32 	%f85, %f80, %f81;
	max.f32 	%f86, %f85, %f82;
	max.f32 	%f87, %f86, %f83;
	max.f32 	%f211, %f87, %f84;
	add.s32 	%r120, %r120, 16;
	add.s32 	%r119, %r119, 64;
	setp.ne.s32 	%p12, %r120, 0;
	@%p12 bra 	$L__BB1_9;
$L__BB1_10:
	setp.eq.s32 	%p13, %r8, 0;
	@%p13 bra 	$L__BB1_19;
	and.b32  	%r16, %r5, 7;
	setp.lt.u32 	%p14, %r8, 8;
	@%p14 bra 	$L__BB1_13;
	shl.b32 	%r79, %r122, 2;
	mov.u32 	%r80, shared;
	add.s32 	%r81, %r80, %r79;
	ld.shared.f32 	%f89, [%r81];
	max.f32 	%f90, %f211, %f89;
	ld.shared.f32 	%f91, [%r81+4];
	max.f32 	%f92, %f90, %f91;
	ld.shared.f32 	%f93, [%r81+8];
	max.f32 	%f94, %f92, %f93;
	ld.shared.f32 	%f95, [%r81+12];
	max.f32 	%f96, %f94, %f95;
	ld.shared.f32 	%f97, [%r81+16];
	max.f32 	%f98, %f96, %f97;
	ld.shared.f32 	%f99, [%r81+20];
	max.f32 	%f100, %f98, %f99;
	ld.shared.f32 	%f101, [%r81+24];
	max.f32 	%f102, %f100, %f101;
	ld.shared.f32 	%f103, [%r81+28];
	max.f32 	%f211, %f102, %f103;
	add.s32 	%r122, %r122, 8;
$L__BB1_13:
	setp.eq.s32 	%p15, %r16, 0;
	@%p15 bra 	$L__BB1_19;
	and.b32  	%r19, %r5, 3;
	setp.lt.u32 	%p16, %r16, 4;
	@%p16 bra 	$L__BB1_16;
	shl.b32 	%r82, %r122, 2;
	mov.u32 	%r83, shared;
	add.s32 	%r84, %r83, %r82;
	ld.shared.f32 	%f105, [%r84];
	max.f32 	%f106, %f211, %f105;
	ld.shared.f32 	%f107, [%r84+4];
	max.f32 	%f108, %f106, %f107;
	ld.shared.f32 	%f109, [%r84+8];
	max.f32 	%f110, %f108, %f109;
	ld.shared.f32 	%f111, [%r84+12];
	max.f32 	%f211, %f110, %f111;
	add.s32 	%r122, %r122, 4;
$L__BB1_16:
	setp.eq.s32 	%p17, %r19, 0;
	@%p17 bra 	$L__BB1_19;
	shl.b32 	%r85, %r122, 2;
	mov.u32 	%r86, shared;
	add.s32 	%r125, %r86, %r85;
	neg.s32 	%r124, %r19;
$L__BB1_18:
	.pragma "nounroll";
	ld.shared.f32 	%f112, [%r125];
	max.f32 	%f211, %f211, %f112;
	add.s32 	%r125, %r125, 4;
	add.s32 	%r124, %r124, 1;
	setp.ne.s32 	%p18, %r124, 0;
	@%p18 bra 	$L__BB1_18;
$L__BB1_19:
	st.shared.f32 	[shared], %f211;
$L__BB1_20:
	setp.ge.s32 	%p19, %r135, %r57;
	bar.sync 	0;
	mov.f32 	%f213, 0f00000000;
	@%p19 bra 	$L__BB1_25;
	ld.shared.f32 	%f18, [shared];
	mov.u32 	%r126, %r135;
$L__BB1_22:
	mul.wide.s32 	%rd8, %r126, 4;
	add.s64 	%rd9, %rd1, %rd8;
	ld.global.f32 	%f114, [%rd9];
	sub.f32 	%f115, %f114, %f18;
	fma.rn.f32 	%f116, %f115, 0f3BBB989D, 0f3F000000;
	cvt.sat.f32.f32 	%f117, %f116;
	mov.f32 	%f118, 0f4B400001;
	mov.f32 	%f119, 0f437C0000;
	fma.rm.f32 	%f120, %f117, %f119, %f118;
	add.f32 	%f121, %f120, 0fCB40007F;
	neg.f32 	%f122, %f121;
	fma.rn.f32 	%f123, %f115, 0f3FB8AA3B, %f122;
	fma.rn.f32 	%f124, %f115, 0f32A57060, %f123;
	mov.b32 	%r87, %f120;
	shl.b32 	%r88, %r87, 23;
	mov.b32 	%f125, %r88;
	ex2.approx.ftz.f32 	%f126, %f124;
	mul.f32 	%f127, %f126, %f125;
	st.global.f32 	[%rd9], %f127;
	add.s32 	%r126, %r126, %r4;
	setp.lt.s32 	%p20, %r126, %r57;
	@%p20 bra 	$L__BB1_22;
	mov.f32 	%f213, 0f00000000;
	mov.u32 	%r127, %r135;
$L__BB1_24:
	mul.wide.s32 	%rd10, %r127, 4;
	add.s64 	%rd11, %rd1, %rd10;
	ld.global.f32 	%f129, [%rd11];
	add.f32 	%f213, %f213, %f129;
	add.s32 	%r127, %r127, %r4;
	setp.lt.s32 	%p21, %r127, %r57;
	@%p21 bra 	$L__BB1_24;
$L__BB1_25:
	shl.b32 	%r89, %r5, 2;
	mov.u32 	%r90, shared;
	add.s32 	%r32, %r90, %r89;
	setp.ne.s32 	%p22, %r3, 0;
	mov.b32 	%r91, %f213;
	shfl.sync.down.b32	%r92|%p23, %r91, 16, 31, -1;
	mov.b32 	%f130, %r92;
	add.f32 	%f131, %f213, %f130;
	mov.b32 	%r93, %f131;
	shfl.sync.down.b32	%r94|%p24, %r93, 8, 31, -1;
	mov.b32 	%f132, %r94;
	add.f32 	%f133, %f131, %f132;
	mov.b32 	%r95, %f133;
	shfl.sync.down.b32	%r96|%p25, %r95, 4, 31, -1;
	mov.b32 	%f134, %r96;
	add.f32 	%f135, %f133, %f134;
	mov.b32 	%r97, %f135;
	shfl.sync.down.b32	%r98|%p26, %r97, 2, 31, -1;
	mov.b32 	%f136, %r98;
	add.f32 	%f137, %f135, %f136;
	mov.b32 	%r99, %f137;
	shfl.sync.down.b32	%r100|%p27, %r99, 1, 31, -1;
	mov.b32 	%f138, %r100;
	add.f32 	%f22, %f137, %f138;
	@%p22 bra 	$L__BB1_27;
	shl.b32 	%r101, %r2, 2;
	add.s32 	%r102, %r32, %r101;
	st.shared.f32 	[%r102], %f22;
$L__BB1_27:
	setp.ne.s32 	%p28, %r135, 0;
	bar.sync 	0;
	@%p28 bra 	$L__BB1_42;
	setp.lt.u32 	%p29, %r4, 32;
	mov.f32 	%f222, 0f00000000;
	@%p29 bra 	$L__BB1_41;
	add.s32 	%r104, %r5, -1;
	and.b32  	%r33, %r5, 15;
	setp.lt.u32 	%p30, %r104, 15;
	mov.f32 	%f222, 0f00000000;
	mov.b32 	%r131, 0;
	@%p30 bra 	$L__BB1_32;
	and.b32  	%r131, %r5, 48;
	and.b32  	%r106, %r5, 134217712;
	neg.s32 	%r129, %r106;
	add.s32 	%r109, %r89, %r90;
	add.s32 	%r128, %r109, 32;
	mov.f32 	%f222, 0f00000000;
$L__BB1_31:
	.pragma "nounroll";
	ld.shared.f32 	%f143, [%r128+-32];
	add.f32 	%f144, %f222, %f143;
	ld.shared.f32 	%f145, [%r128+-28];
	add.f32 	%f146, %f144, %f145;
	ld.shared.f32 	%f147, [%r128+-24];
	add.f32 	%f148, %f146, %f147;
	ld.shared.f32 	%f149, [%r128+-20];
	add.f32 	%f150, %f148, %f149;
	ld.shared.f32 	%f151, [%r128+-16];
	add.f32 	%f152, %f150, %f151;
	ld.shared.f32 	%f153, [%r128+-12];
	add.f32 	%f154, %f152, %f153;
	ld.shared.f32 	%f155, [%r128+-8];
	add.f32 	%f156, %f154, %f155;
	ld.shared.f32 	%f157, [%r128+-4];
	add.f32 	%f158, %f156, %f157;
	ld.shared.f32 	%f159, [%r128];
	add.f32 	%f160, %f158, %f159;
	ld.shared.f32 	%f161, [%r128+4];
	add.f32 	%f162, %f160, %f161;
	ld.shared.f32 	%f163, [%r128+8];
	add.f32 	%f164, %f162, %f163;
	ld.shared.f32 	%f165, [%r128+12];
	add.f32 	%f166, %f164, %f165;
	ld.shared.f32 	%f167, [%r128+16];
	add.f32 	%f168, %f166, %f167;
	ld.shared.f32 	%f169, [%r128+20];
	add.f32 	%f170, %f168, %f169;
	ld.shared.f32 	%f171, [%r128+24];
	add.f32 	%f172, %f170, %f171;
	ld.shared.f32 	%f173, [%r128+28];
	add.f32 	%f222, %f172, %f173;
	add.s32 	%r129, %r129, 16;
	add.s32 	%r128, %r128, 64;
	setp.ne.s32 	%p31, %r129, 0;
	@%p31 bra 	$L__BB1_31;
$L__BB1_32:
	setp.eq.s32 	%p32, %r33, 0;
	@%p32 bra 	$L__BB1_41;
	and.b32  	%r42, %r5, 7;
	setp.lt.u32 	%p33, %r33, 8;
	@%p33 bra 	$L__BB1_35;
	shl.b32 	%r110, %r131, 2;
	add.s32 	%r111, %r32, %r110;
	ld.shared.f32 	%f175, [%r111];
	add.f32 	%f176, %f222, %f175;
	ld.shared.f32 	%f177, [%r111+4];
	add.f32 	%f178, %f176, %f177;
	ld.shared.f32 	%f179, [%r111+8];
	add.f32 	%f180, %f178, %f179;
	ld.shared.f32 	%f181, [%r111+12];
	add.f32 	%f182, %f180, %f181;
	ld.shared.f32 	%f183, [%r111+16];
	add.f32 	%f184, %f182, %f183;
	ld.shared.f32 	%f185, [%r111+20];
	add.f32 	%f186, %f184, %f185;
	ld.shared.f32 	%f187, [%r111+24];
	add.f32 	%f188, %f186, %f187;
	ld.shared.f32 	%f189, [%r111+28];
	add.f32 	%f222, %f188, %f189;
	add.s32 	%r131, %r131, 8;
$L__BB1_35:
	setp.eq.s32 	%p34, %r42, 0;
	@%p34 bra 	$L__BB1_41;
	and.b32  	%r45, %r5, 3;
	setp.lt.u32 	%p35, %r42, 4;
	@%p35 bra 	$L__BB1_38;
	shl.b32 	%r112, %r131, 2;
	add.s32 	%r113, %r32, %r112;
	ld.shared.f32 	%f191, [%r113];
	add.f32 	%f192, %f222, %f191;
	ld.shared.f32 	%f193, [%r113+4];
	add.f32 	%f194, %f192, %f193;
	ld.shared.f32 	%f195, [%r113+8];
	add.f32 	%f196, %f194, %f195;
	ld.shared.f32 	%f197, [%r113+12];
	add.f32 	%f222, %f196, %f197;
	add.s32 	%r131, %r131, 4;
$L__BB1_38:
	setp.eq.s32 	%p36, %r45, 0;
	@%p36 bra 	$L__BB1_41;
	shl.b32 	%r114, %r131, 2;
	add.s32 	%r116, %r114, %r89;
	add.s32 	%r134, %r90, %r116;
	neg.s32 	%r133, %r45;
$L__BB1_40:
	.pragma "nounroll";
	ld.shared.f32 	%f198, [%r134];
	add.f32 	%f222, %f222, %f198;
	add.s32 	%r134, %r134, 4;
	add.s32 	%r133, %r133, 1;
	setp.ne.s32 	%p37, %r133, 0;
	@%p37 bra 	$L__BB1_40;
$L__BB1_41:
	st.shared.f32 	[%r32], %f222;
$L__BB1_42:
	bar.sync 	0;
	setp.ge.s32 	%p38, %r135, %r56;
	@%p38 bra 	$L__BB1_47;
	ld.shared.f32 	%f36, [%r32];
$L__BB1_44:
	setp.ge.s32 	%p39, %r135, %r57;
	mul.wide.s32 	%rd12, %r135, 4;
	add.s64 	%rd2, %rd1, %rd12;
	mov.f32 	%f223, 0f00000000;
	@%p39 bra 	$L__BB1_46;
	ld.global.f32 	%f200, [%rd2];
	div.rn.f32 	%f223, %f200, %f36;
$L__BB1_46:
	st.global.f32 	[%rd2], %f223;
	add.s32 	%r135, %r135, %r4;
	setp.lt.s32 	%p40, %r135, %r56;
	@%p40 bra 	$L__BB1_44;
$L__BB1_47:
	ret;

}
	// .globl	_Z18compute_att_kernelPKfS0_Pfiiii
.visible .entry _Z18compute_att_kernelPKfS0_Pfiiii(
	.param .u64 .ptr .align 1 _Z18compute_att_kernelPKfS0_Pfiiii_param_0,
	.param .u64 .ptr .align 1 _Z18compute_att_kernelPKfS0_Pfiiii_param_1,
	.param .u64 .ptr .align 1 _Z18compute_att_kernelPKfS0_Pfiiii_param_2,
	.param .u32 _Z18compute_att_kernelPKfS0_Pfiiii_param_3,
	.param .u32 _Z18compute_att_kernelPKfS0_Pfiiii_param_4,
	.param .u32 _Z18compute_att_kernelPKfS0_Pfiiii_param_5,
	.param .u32 _Z18compute_att_kernelPKfS0_Pfiiii_param_6
)
{
	.reg .pred 	%p<9>;
	.reg .b32 	%r<33>;
	.reg .b32 	%f<30>;
	.reg .b64 	%rd<25>;

	ld.param.u64 	%rd11, [_Z18compute_att_kernelPKfS0_Pfiiii_param_0];
	ld.param.u64 	%rd12, [_Z18compute_att_kernelPKfS0_Pfiiii_param_1];
	ld.param.u64 	%rd10, [_Z18compute_att_kernelPKfS0_Pfiiii_param_2];
	ld.param.u32 	%r22, [_Z18compute_att_kernelPKfS0_Pfiiii_param_3];
	ld.param.u32 	%r20, [_Z18compute_att_kernelPKfS0_Pfiiii_param_4];
	ld.param.u32 	%r21, [_Z18compute_att_kernelPKfS0_Pfiiii_param_5];
	ld.param.u32 	%r23, [_Z18compute_att_kernelPKfS0_Pfiiii_param_6];
	cvta.to.global.u64 	%rd1, %rd12;
	cvta.to.global.u64 	%rd2, %rd11;
	mov.u32 	%r1, %ctaid.x;
	mov.u32 	%r2, %tid.x;
	setp.ge.s32 	%p1, %r1, %r22;
	setp.gt.s32 	%p2, %r2, %r23;
	or.pred  	%p3, %p1, %p2;
	@%p3 bra 	$L__BB2_9;
	mul.lo.s32 	%r3, %r21, %r1;
	mul.lo.s32 	%r4, %r20, %r1;
	setp.lt.s32 	%p4, %r21, 1;
	mov.f32 	%f29, 0f00000000;
	@%p4 bra 	$L__BB2_8;
	add.s32 	%r25, %r4, %r2;
	mul.lo.s32 	%r5, %r25, %r21;
	and.b32  	%r6, %r21, 3;
	setp.lt.u32 	%p5, %r21, 4;
	mov.f32 	%f29, 0f00000000;
	mov.b32 	%r30, 0;
	@%p5 bra 	$L__BB2_5;
	and.b32  	%r30, %r21, 2147483644;
	neg.s32 	%r29, %r30;
	mul.wide.u32 	%rd13, %r3, 4;
	add.s64 	%rd14, %rd13, %rd2;
	add.s64 	%rd23, %rd14, 8;
	add.s64 	%rd4, %rd1, 8;
	mov.f32 	%f29, 0f00000000;
	mov.u32 	%r28, %r5;
$L__BB2_4:
	.pragma "nounroll";
	mul.wide.s32 	%rd15, %r28, 4;
	add.s64 	%rd16, %rd4, %rd15;
	ld.global.nc.f32 	%f12, [%rd23+-8];
	ld.global.nc.f32 	%f13, [%rd16+-8];
	fma.rn.f32 	%f14, %f12, %f13, %f29;
	ld.global.nc.f32 	%f15, [%rd23+-4];
	ld.global.nc.f32 	%f16, [%rd16+-4];
	fma.rn.f32 	%f17, %f15, %f16, %f14;
	ld.global.nc.f32 	%f18, [%rd23];
	ld.global.nc.f32 	%f19, [%rd16];
	fma.rn.f32 	%f20, %f18, %f19, %f17;
	ld.global.nc.f32 	%f21, [%rd23+4];
	ld.global.nc.f32 	%f22, [%rd16+4];
	fma.rn.f32 	%f29, %f21, %f22, %f20;
	add.s32 	%r29, %r29, 4;
	add.s64 	%rd23, %rd23, 16;
	add.s32 	%r28, %r28, 4;
	setp.ne.s32 	%p6, %r29, 0;
	@%p6 bra 	$L__BB2_4;
$L__BB2_5:
	setp.eq.s32 	%p7, %r6, 0;
	@%p7 bra 	$L__BB2_8;
	add.s32 	%r32, %r30, %r5;
	add.s32 	%r26, %r30, %r3;
	mul.wide.u32 	%rd17, %r26, 4;
	add.s64 	%rd24, %rd2, %rd17;
	neg.s32 	%r31, %r6;
$L__BB2_7:
	.pragma "nounroll";
	mul.wide.s32 	%rd18, %r32, 4;
	add.s64 	%rd19, %rd1, %rd18;
	ld.global.nc.f32 	%f23, [%rd24];
	ld.global.nc.f32 	%f24, [%rd19];
	fma.rn.f32 	%f29, %f23, %f24, %f29;
	add.s32 	%r32, %r32, 1;
	add.s64 	%rd24, %rd24, 4;
	add.s32 	%r31, %r31, 1;
	setp.ne.s32 	%p8, %r31, 0;
	@%p8 bra 	$L__BB2_7;
$L__BB2_8:
	add.s32 	%r27, %r4, %r2;
	cvta.to.global.u64 	%rd20, %rd10;
	mul.wide.s32 	%rd21, %r27, 4;
	add.s64 	%rd22, %rd20, %rd21;
	st.global.f32 	[%rd22], %f29;
$L__BB2_9:
	ret;

}
	// .globl	_Z18compute_out_kernelPKfS0_Pfiiii
.visible .entry _Z18compute_out_kernelPKfS0_Pfiiii(
	.param .u64 .ptr .align 1 _Z18compute_out_kernelPKfS0_Pfiiii_param_0,
	.param .u64 .ptr .align 1 _Z18compute_out_kernelPKfS0_Pfiiii_param_1,
	.param .u64 .ptr .align 1 _Z18compute_out_kernelPKfS0_Pfiiii_param_2,
	.param .u32 _Z18compute_out_kernelPKfS0_Pfiiii_param_3,
	.param .u32 _Z18compute_out_kernelPKfS0_Pfiiii_param_4,
	.param .u32 _Z18compute_out_kernelPKfS0_Pfiiii_param_5,
	.param .u32 _Z18compute_out_kernelPKfS0_Pfiiii_param_6
)
{
	.reg .pred 	%p<9>;
	.reg .b32 	%r<40>;
	.reg .b32 	%f<30>;
	.reg .b64 	%rd<22>;

	ld.param.u64 	%rd5, [_Z18compute_out_kernelPKfS0_Pfiiii_param_0];
	ld.param.u64 	%rd6, [_Z18compute_out_kernelPKfS0_Pfiiii_param_1];
	ld.param.u64 	%rd4, [_Z18compute_out_kernelPKfS0_Pfiiii_param_2];
	ld.param.u32 	%r29, [_Z18compute_out_kernelPKfS0_Pfiiii_param_3];
	ld.param.u32 	%r26, [_Z18compute_out_kernelPKfS0_Pfiiii_param_4];
	ld.param.u32 	%r27, [_Z18compute_out_kernelPKfS0_Pfiiii_param_5];
	ld.param.u32 	%r28, [_Z18compute_out_kernelPKfS0_Pfiiii_param_6];
	cvta.to.global.u64 	%rd1, %rd6;
	cvta.to.global.u64 	%rd2, %rd5;
	mov.u32 	%r1, %ctaid.x;
	mov.u32 	%r2, %tid.x;
	setp.ge.s32 	%p1, %r1, %r29;
	setp.ge.s32 	%p2, %r2, %r27;
	or.pred  	%p3, %p1, %p2;
	@%p3 bra 	$L__BB3_9;
	mul.lo.s32 	%r3, %r26, %r1;
	setp.lt.s32 	%p4, %r28, 0;
	mov.f32 	%f29, 0f00000000;
	@%p4 bra 	$L__BB3_8;
	add.s32 	%r4, %r28, 1;
	and.b32  	%r5, %r4, 3;
	setp.lt.u32 	%p5, %r28, 3;
	mov.f32 	%f29, 0f00000000;
	mov.b32 	%r36, 0;
	@%p5 bra 	$L__BB3_5;
	and.b32  	%r36, %r4, -4;
	neg.s32 	%r35, %r36;
	mul.lo.s32 	%r31, %r1, %r27;
	mad.lo.s32 	%r34, %r31, %r26, %r2;
	shl.b32 	%r9, %r27, 2;
	add.s64 	%rd3, %rd2, 8;
	mov.f32 	%f29, 0f00000000;
	mul.wide.s32 	%rd11, %r27, 4;
	mov.u32 	%r33, %r3;
$L__BB3_4:
	.pragma "nounroll";
	mul.wide.s32 	%rd7, %r33, 4;
	add.s64 	%rd8, %rd3, %rd7;
	ld.global.nc.f32 	%f12, [%rd8+-8];
	mul.wide.s32 	%rd9, %r34, 4;
	add.s64 	%rd10, %rd1, %rd9;
	ld.global.nc.f32 	%f13, [%rd10];
	fma.rn.f32 	%f14, %f12, %f13, %f29;
	ld.global.nc.f32 	%f15, [%rd8+-4];
	add.s64 	%rd12, %rd10, %rd11;
	ld.global.nc.f32 	%f16, [%rd12];
	fma.rn.f32 	%f17, %f15, %f16, %f14;
	ld.global.nc.f32 	%f18, [%rd8];
	add.s64 	%rd13, %rd12, %rd11;
	ld.global.nc.f32 	%f19, [%rd13];
	fma.rn.f32 	%f20, %f18, %f19, %f17;
	ld.global.nc.f32 	%f21, [%rd8+4];
	add.s64 	%rd14, %rd13, %rd11;
	ld.global.nc.f32 	%f22, [%rd14];
	fma.rn.f32 	%f29, %f21, %f22, %f20;
	add.s32 	%r35, %r35, 4;
	add.s32 	%r34, %r34, %r9;
	add.s32 	%r33, %r33, 4;
	setp.ne.s32 	%p6, %r35, 0;
	@%p6 bra 	$L__BB3_4;
$L__BB3_5:
	setp.eq.s32 	%p7, %r5, 0;
	@%p7 bra 	$L__BB3_8;
	add.s32 	%r38, %r36, %r3;
	mad.lo.s32 	%r39, %r27, %r38, %r2;
	neg.s32 	%r37, %r5;
$L__BB3_7:
	.pragma "nounroll";
	mul.wide.s32 	%rd15, %r38, 4;
	add.s64 	%rd16, %rd2, %rd15;
	ld.global.nc.f32 	%f23, [%rd16];
	mul.wide.s32 	%rd17, %r39, 4;
	add.s64 	%rd18, %rd1, %rd17;
	ld.global.nc.f32 	%f24, [%rd18];
	fma.rn.f32 	%f29, %f23, %f24, %f29;
	add.s32 	%r39, %r39, %r27;
	add.s32 	%r38, %r38, 1;
	add.s32 	%r37, %r37, 1;
	setp.ne.s32 	%p8, %r37, 0;
	@%p8 bra 	$L__BB3_7;
$L__BB3_8:
	mad.lo.s32 	%r32, %r27, %r1, %r2;
	cvta.to.global.u64 	%rd19, %rd4;
	mul.wide.u32 	%rd20, %r32, 4;
	add.s64 	%rd21, %rd19, %rd20;
	st.global.f32 	[%rd21], %f29;
$L__BB3_9:
	ret;

}


// ===== COMPILED SASS (sm_100) =====

	.target	sm_100

	.elftype	@"ET_EXEC"


//--------------------- .note.nv.tkinfo           --------------------------
	.section	.note.nv.tkinfo,"",@"SHT_NOTE"
	.sectionflags	@"SHF_NOTE_NV_TKINFO"
	.tkinfo
        /*0018*/ 	.word	0x00000002
        /*0030*/ 	.string	""
        /*0030*/ 	.string	"ptxas"
        /*0030*/ 	.string	"Cuda compilation tools, release 13.0, V13.0.88"
        /*0030*/ 	.string	"Build cuda_13.0.r13.0/compiler.36424714_0"
        /*0030*/ 	.string	"-arch sm_100 -m 64 "



//--------------------- .note.nv.cuinfo           --------------------------
	.section	.note.nv.cuinfo,"",@"SHT_NOTE"
	.sectionflags	@"SHF_NOTE_NV_CUINFO"
        /*0018*/ 	.short	0x0002
        /*001a*/ 	.short	0x0064
        /*001c*/ 	.short	0x0082
	.zero		2


//--------------------- .nv.info                  --------------------------
	.section	.nv.info,"",@"SHT_CUDA_INFO"
	.align	4


	//----- nvinfo : EIATTR_REGCOUNT
	.align		4
        /*0000*/ 	.byte	0x04, 0x2f
        /*0002*/ 	.short	(.L_1 - .L_0)
	.align		4
.L_0:
        /*0004*/ 	.word	index@(_Z10fill_cachePfS_S_iiiii)
        /*0008*/ 	.word	0x00000011


	//----- nvinfo : EIATTR_FRAME_SIZE
	.align		4
.L_1:
        /*000c*/ 	.byte	0x04, 0x11
        /*000e*/ 	.short	(.L_3 - .L_2)
	.align		4
.L_2:
        /*0010*/ 	.word	index@(_Z10fill_cachePfS_S_iiiii)
        /*0014*/ 	.word	0x00000000


	//----- nvinfo : EIATTR_REGCOUNT
	.align		4
.L_3:
        /*0018*/ 	.byte	0x04, 0x2f
        /*001a*/ 	.short	(.L_5 - .L_4)
	.align		4
.L_4:
        /*001c*/ 	.word	index@(_Z15softmax_kernel3Pfiiif)
        /*0020*/ 	.word	0x0000001d


	//----- nvinfo : EIATTR_FRAME_SIZE
	.align		4
.L_5:
        /*0024*/ 	.byte	0x04, 0x11
        /*0026*/ 	.short	(.L_7 - .L_6)
	.align		4
.L_6:
        /*0028*/ 	.word	index@($__internal_0_$__cuda_sm3x_div_rn_noftz_f32_slowpath)
        /*002c*/ 	.word	0x00000000


	//----- nvinfo : EIATTR_FRAME_SIZE
	.align		4
.L_7:
        /*0030*/ 	.byte	0x04, 0x11
        /*0032*/ 	.short	(.L_9 - .L_8)
	.align		4
.L_8:
        /*0034*/ 	.word	index@(_Z15softmax_kernel3Pfiiif)
        /*0038*/ 	.word	0x00000000


	//----- nvinfo : EIATTR_REGCOUNT
	.align		4
.L_9:
        /*003c*/ 	.byte	0x04, 0x2f
        /*003e*/ 	.short	(.L_11 - .L_10)
	.align		4
.L_10:
        /*0040*/ 	.word	index@(_Z18compute_att_kernelPKfS0_Pfiiii)
        /*0044*/ 	.word	0x00000014


	//----- nvinfo : EIATTR_FRAME_SIZE
	.align		4
.L_11:
        /*0048*/ 	.byte	0x04, 0x11
        /*004a*/ 	.short	(.L_13 - .L_12)
	.align		4
.L_12:
        /*004c*/ 	.word	index@(_Z18compute_att_kernelPKfS0_Pfiiii)
        /*0050*/ 	.word	0x00000000


	//----- nvinfo : EIATTR_REGCOUNT
	.align		4
.L_13:
        /*0054*/ 	.byte	0x04, 0x2f
        /*0056*/ 	.short	(.L_15 - .L_14)
	.align		4
.L_14:
        /*0058*/ 	.word	index@(_Z18compute_out_kernelPKfS0_Pfiiii)
        /*005c*/ 	.word	0x00000019


	//----- nvinfo : EIATTR_FRAME_SIZE
	.align		4
.L_15:
        /*0060*/ 	.byte	0x04, 0x11
        /*0062*/ 	.short	(.L_17 - .L_16)
	.align		4
.L_16:
        /*0064*/ 	.word	index@(_Z18compute_out_kernelPKfS0_Pfiiii)
        /*0068*/ 	.word	0x00000000


	//----- nvinfo : EIATTR_MIN_STACK_SIZE
	.align		4
.L_17:
        /*006c*/ 	.byte	0x04, 0x12
        /*006e*/ 	.short	(.L_19 - .L_18)
	.align		4
.L_18:
        /*0070*/ 	.word	index@(_Z18compute_out_kernelPKfS0_Pfiiii)
        /*0074*/ 	.word	0x00000000


	//----- nvinfo : EIATTR_MIN_STACK_SIZE
	.align		4
.L_19:
        /*0078*/ 	.byte	0x04, 0x12
        /*007a*/ 	.short	(.L_21 - .L_20)
	.align		4
.L_20:
        /*007c*/ 	.word	index@(_Z18compute_att_kernelPKfS0_Pfiiii)
        /*0080*/ 	.word	0x00000000


	//----- nvinfo : EIATTR_MIN_STACK_SIZE
	.align		4
.L_21:
        /*0084*/ 	.byte	0x04, 0x12
        /*0086*/ 	.short	(.L_23 - .L_22)
	.align		4
.L_22:
        /*0088*/ 	.word	index@(_Z15softmax_kernel3Pfiiif)
        /*008c*/ 	.word	0x00000000


	//----- nvinfo : EIATTR_MIN_STACK_SIZE
	.align		4
.L_23:
        /*0090*/ 	.byte	0x04, 0x12
        /*0092*/ 	.short	(.L_25 - .L_24)
	.align		4
.L_24:
        /*0094*/ 	.word	index@(_Z10fill_cachePfS_S_iiiii)
        /*0098*/ 	.word	0x00000000
.L_25:


//--------------------- .nv.compat                --------------------------
	.section	.nv.compat,"",@"SHT_CUDA_COMPAT_INFO"
	.align	4
        /*0000*/ 	.byte	0x02, 0x09, 0x00, 0x00, 0x02, 0x02, 0x01, 0x00, 0x02, 0x05, 0x05, 0x00, 0x03, 0x07, 0x01, 0x01
        /*0010*/ 	.byte	0x02, 0x03, 0x00, 0x00, 0x02, 0x06, 0x01, 0x00, 0x04, 0x0b, 0x08, 0x00, 0x01, 0x00, 0x00, 0x00
        /*0020*/ 	.byte	0x00, 0x00, 0x00, 0x00


//--------------------- .nv.info._Z18compute_out_kernelPKfS0_Pfiiii --------------------------
	.section	.nv.info._Z18compute_out_kernelPKfS0_Pfiiii,"",@"SHT_CUDA_INFO"
	.sectionflags	@""
	.align	4


	//----- nvinfo : EIATTR_CUDA_API_VERSION
	.align		4
        /*0000*/ 	.byte	0x04, 0x37
        /*0002*/ 	.short	(.L_27 - .L_26)
.L_26:
        /*0004*/ 	.word	0x00000082


	//----- nvinfo : EIATTR_KPARAM_INFO
	.align		4
.L_27:
        /*0008*/ 	.byte	0x04, 0x17
        /*000a*/ 	.short	(.L_29 - .L_28)
.L_28:
        /*000c*/ 	.word	0x00000000
        /*0010*/ 	.short	0x0006
        /*0012*/ 	.short	0x0024
        /*0014*/ 	.byte	0x00, 0xf0, 0x11, 0x00


	//----- nvinfo : EIATTR_KPARAM_INFO
	.align		4
.L_29:
        /*0018*/ 	.byte	0x04, 0x17
        /*001a*/ 	.short	(.L_31 - .L_30)
.L_30:
        /*001c*/ 	.word	0x00000000
        /*0020*/ 	.short	0x0005
        /*0022*/ 	.short	0x0020
        /*0024*/ 	.byte	0x00, 0xf0, 0x11, 0x00


	//----- nvinfo : EIATTR_KPARAM_INFO
	.align		4
.L_31:
        /*0028*/ 	.byte	0x04, 0x17
        /*002a*/ 	.short	(.L_33 - .L_32)
.L_32:
        /*002c*/ 	.word	0x00000000
        /*0030*/ 	.short	0x0004
        /*0032*/ 	.short	0x001c
        /*0034*/ 	.byte	0x00, 0xf0, 0x11, 0x00


	//----- nvinfo : EIATTR_KPARAM_INFO
	.align		4
.L_33:
        /*0038*/ 	.byte	0x04, 0x17
        /*003a*/ 	.short	(.L_35 - .L_34)
.L_34:
        /*003c*/ 	.word	0x00000000
        /*0040*/ 	.short	0x0003
        /*0042*/ 	.short	0x0018
        /*0044*/ 	.byte	0x00, 0xf0, 0x11, 0x00


	//----- nvinfo : EIATTR_KPARAM_INFO
	.align		4
.L_35:
        /*0048*/ 	.byte	0x04, 0x17
        /*004a*/ 	.short	(.L_37 - .L_36)
.L_36:
        /*004c*/ 	.word	0x00000000
        /*0050*/ 	.short	0x0002
        /*0052*/ 	.short	0x0010
        /*0054*/ 	.byte	0x00, 0xf5, 0x21, 0x00


	//----- nvinfo : EIATTR_KPARAM_INFO
	.align		4
.L_37:
        /*0058*/ 	.byte	0x04, 0x17
        /*005a*/ 	.short	(.L_39 - .L_38)
.L_38:
        /*005c*/ 	.word	0x00000000
        /*0060*/ 	.short	0x0001
        /*0062*/ 	.short	0x0008
        /*0064*/ 	.byte	0x00, 0xf5, 0x21, 0x00


	//----- nvinfo : EIATTR_KPARAM_INFO
	.align		4
.L_39:
        /*0068*/ 	.byte	0x04, 0x17
        /*006a*/ 	.short	(.L_41 - .L_40)
.L_40:
        /*006c*/ 	.word	0x00000000
        /*0070*/ 	.short	0x0000
        /*0072*/ 	.short	0x0000
        /*0074*/ 	.byte	0x00, 0xf5, 0x21, 0x00


	//----- nvinfo : EIATTR_SPARSE_MMA_MASK
	.align		4
.L_41:
        /*0078*/ 	.byte	0x03, 0x50
        /*007a*/ 	.short	0x0000


	//----- nvinfo : EIATTR_MAXREG_COUNT
	.align		4
        /*007c*/ 	.byte	0x03, 0x1b
        /*007e*/ 	.short	0x00ff


	//----- nvinfo : EIATTR_MERCURY_ISA_VERSION
	.align		4
        /*0080*/ 	.byte	0x03, 0x5f
        /*0082*/ 	.short	0x0101


	//----- nvinfo : EIATTR_VRC_CTA_INIT_COUNT
	.align		4
        /*0084*/ 	.byte	0x02, 0x4a
	.zero		1
	.zero		1


	//----- nvinfo : EIATTR_EXIT_INSTR_OFFSETS
	.align		4
        /*0088*/ 	.byte	0x04, 0x1c
        /*008a*/ 	.short	(.L_43 - .L_42)


	//   ....[0]....
.L_42:
        /*008c*/ 	.word	0x00000070


	//   ....[1]....
        /*0090*/ 	.word	0x000004d0


	//----- nvinfo : EIATTR_CBANK_PARAM_SIZE
	.align		4
.L_43:
        /*0094*/ 	.byte	0x03, 0x19
        /*0096*/ 	.short	0x0028


	//----- nvinfo : EIATTR_PARAM_CBANK
	.align		4
        /*0098*/ 	.byte	0x04, 0x0a
        /*009a*/ 	.short	(.L_45 - .L_44)
	.align		4
.L_44:
        /*009c*/ 	.word	index@(.nv.constant0._Z18compute_out_kernelPKfS0_Pfiiii)
        /*00a0*/ 	.short	0x0380
        /*00a2*/ 	.short	0x0028


	//----- nvinfo : EIATTR_SW_WAR
	.align		4
.L_45:
        /*00a4*/ 	.byte	0x04, 0x36
        /*00a6*/ 	.short	(.L_47 - .L_46)
.L_46:
        /*00a8*/ 	.word	0x00000008
.L_47:


//--------------------- .nv.info._Z18compute_att_kernelPKfS0_Pfiiii --------------------------
	.section	.nv.info._Z18compute_att_kernelPKfS0_Pfiiii,"",@"SHT_CUDA_INFO"
	.sectionflags	@""
	.align	4


	//----- nvinfo : EIATTR_CUDA_API_VERSION
	.align		4
        /*0000*/ 	.byte	0x04, 0x37
        /*0002*/ 	.short	(.L_49 - .L_48)
.L_48:
        /*0004*/ 	.word	0x00000082


	//----- nvinfo : EIATTR_KPARAM_INFO
	.align		4
.L_49:
        /*0008*/ 	.byte	0x04, 0x17
        /*000a*/ 	.short	(.L_51 - .L_50)
.L_50:
        /*000c*/ 	.word	0x00000000
        /*0010*/ 	.short	0x0006
        /*0012*/ 	.short	0x0024
        /*0014*/ 	.byte	0x00, 0xf0, 0x11, 0x00


	//----- nvinfo : EIATTR_KPARAM_INFO
	.align		4
.L_51:
        /*0018*/ 	.byte	0x04, 0x17
        /*001a*/ 	.short	(.L_53 - .L_52)
.L_52:
        /*001c*/ 	.word	0x00000000
        /*0020*/ 	.short	0x0005
        /*0022*/ 	.short	0x0020
        /*0024*/ 	.byte	0x00, 0xf0, 0x11, 0x00


	//----- nvinfo : EIATTR_KPARAM_INFO
	.align		4
.L_53:
        /*0028*/ 	.byte	0x04, 0x17
        /*002a*/ 	.short	(.L_55 - .L_54)
.L_54:
        /*002c*/ 	.word	0x00000000
        /*0030*/ 	.short	0x0004
        /*0032*/ 	.short	0x001c
        /*0034*/ 	.byte	0x00, 0xf0, 0x11, 0x00


	//----- nvinfo : EIATTR_KPARAM_INFO
	.align		4
.L_55:
        /*0038*/ 	.byte	0x04, 0x17
        /*003a*/ 	.short	(.L_57 - .L_56)
.L_56:
        /*003c*/ 	.word	0x00000000
        /*0040*/ 	.short	0x0003
        /*0042*/ 	.short	0x0018
        /*0044*/ 	.byte	0x00, 0xf0, 0x11, 0x00


	//----- nvinfo : EIATTR_KPARAM_INFO
	.align		4
.L_57:
        /*0048*/ 	.byte	0x04, 0x17
        /*004a*/ 	.short	(.L_59 - .L_58)
.L_58:
        /*004c*/ 	.word	0x00000000
        /*0050*/ 	.short	0x0002
        /*0052*/ 	.short	0x0010
        /*0054*/ 	.byte	0x00, 0xf5, 0x21, 0x00


	//----- nvinfo : EIATTR_KPARAM_INFO
	.align		4
.L_59:
        /*0058*/ 	.byte	0x04, 0x17
        /*005a*/ 	.short	(.L_61 - .L_60)
.L_60:
        /*005c*/ 	.word	0x00000000
        /*0060*/ 	.short	0x0001
        /*0062*/ 	.short	0x0008
        /*0064*/ 	.byte	0x00, 0xf5, 0x21, 0x00


	//----- nvinfo : EIATTR_KPARAM_INFO
	.align		4
.L_61:
        /*0068*/ 	.byte	0x04, 0x17
        /*006a*/ 	.short	(.L_63 - .L_62)
.L_62:
        /*006c*/ 	.word	0x00000000
        /*0070*/ 	.short	0x0000
        /*0072*/ 	.short	0x0000
        /*0074*/ 	.byte	0x00, 0xf5, 0x21, 0x00


	//----- nvinfo : EIATTR_SPARSE_MMA_MASK
	.align		4
.L_63:
        /*0078*/ 	.byte	0x03, 0x50
        /*007a*/ 	.short	0x0000


	//----- nvinfo : EIATTR_MAXREG_COUNT
	.align		4
        /*007c*/ 	.byte	0x03, 0x1b
        /*007e*/ 	.short	0x00ff


	//----- nvinfo : EIATTR_MERCURY_ISA_VERSION
	.align		4
        /*0080*/ 	.byte	0x03, 0x5f
        /*0082*/ 	.short	0x0101


	//----- nvinfo : EIATTR_VRC_CTA_INIT_COUNT
	.align		4
        /*0084*/ 	.byte	0x02, 0x4a
	.zero		1
	.zero		1


	//----- nvinfo : EIATTR_EXIT_INSTR_OFFSETS
	.align		4
        /*0088*/ 	.byte	0x04, 0x1c
        /*008a*/ 	.short	(.L_65 - .L_64)


	//   ....[0]....
.L_64:
        /*008c*/ 	.word	0x00000070


	//   ....[1]....
        /*0090*/ 	.word	0x00000530


	//----- nvinfo : EIATTR_CBANK_PARAM_SIZE
	.align		4
.L_65:
        /*0094*/ 	.byte	0x03, 0x19
        /*0096*/ 	.short	0x0028


	//----- nvinfo : EIATTR_PARAM_CBANK
	.align		4
        /*0098*/ 	.byte	0x04, 0x0a
        /*009a*/ 	.short	(.L_67 - .L_66)
	.align		4
.L_66:
        /*009c*/ 	.word	index@(.nv.constant0._Z18compute_att_kernelPKfS0_Pfiiii)
        /*00a0*/ 	.short	0x0380
        /*00a2*/ 	.short	0x0028


	//----- nvinfo : EIATTR_SW_WAR
	.align		4
.L_67:
        /*00a4*/ 	.byte	0x04, 0x36
        /*00a6*/ 	.short	(.L_69 - .L_68)
.L_68:
        /*00a8*/ 	.word	0x00000008
.L_69:


//--------------------- .nv.info._Z15softmax_kernel3Pfiiif --------------------------
	.section	.nv.info._Z15softmax_kernel3Pfiiif,"",@"SHT_CUDA_INFO"
	.sectionflags	@""
	.align	4


	//----- nvinfo : EIATTR_CUDA_API_VERSION
	.align		4
        /*0000*/ 	.byte	0x04, 0x37
        /*0002*/ 	.short	(.L_71 - .L_70)
.L_70:
        /*0004*/ 	.word	0x00000082


	//----- nvinfo : EIATTR_KPARAM_INFO
	.align		4
.L_71:
        /*0008*/ 	.byte	0x04, 0x17
        /*000a*/ 	.short	(.L_73 - .L_72)
.L_72:
        /*000c*/ 	.word	0x00000000
        /*0010*/ 	.short	0x0004
        /*0012*/ 	.short	0x0014
        /*0014*/ 	.byte	0x00, 0xf0, 0x11, 0x00


	//----- nvinfo : EIATTR_KPARAM_INFO
	.align		4
.L_73:
        /*0018*/ 	.byte	0x04, 0x17
        /*001a*/ 	.short	(.L_75 - .L_74)
.L_74:
        /*001c*/ 	.word	0x00000000
        /*0020*/ 	.short	0x0003
        /*0022*/ 	.short	0x0010
        /*0024*/ 	.byte	0x00, 0xf0, 0x11, 0x00


	//----- nvinfo : EIATTR_KPARAM_INFO
	.align		4
.L_75:
        /*0028*/ 	.byte	0x04, 0x17
        /*002a*/ 	.short	(.L_77 - .L_76)
.L_76:
        /*002c*/ 	.word	0x00000000
        /*0030*/ 	.short	0x0002
        /*0032*/ 	.short	0x000c
        /*0034*/ 	.byte	0x00, 0xf0, 0x11, 0x00


	//----- nvinfo : EIATTR_KPARAM_INFO
	.align		4
.L_77:
        /*0038*/ 	.byte	0x04, 0x17
        /*003a*/ 	.short	(.L_79 - .L_78)
.L_78:
        /*003c*/ 	.word	0x00000000
        /*0040*/ 	.short	0x0001
        /*0042*/ 	.short	0x0008
        /*0044*/ 	.byte	0x00, 0xf0, 0x11, 0x00


	//----- nvinfo : EIATTR_KPARAM_INFO
	.align		4
.L_79:
        /*0048*/ 	.byte	0x04, 0x17
        /*004a*/ 	.short	(.L_81 - .L_80)
.L_80:
        /*004c*/ 	.word	0x00000000
        /*0050*/ 	.short	0x0000
        /*0052*/ 	.short	0x0000
        /*0054*/ 	.byte	0x00, 0xf5, 0x21, 0x00


	//----- nvinfo : EIATTR_SPARSE_MMA_MASK
	.align		4
.L_81:
        /*0058*/ 	.byte	0x03, 0x50
        /*005a*/ 	.short	0x0000


	//----- nvinfo : EIATTR_MAXREG_COUNT
	.align		4
        /*005c*/ 	.byte	0x03, 0x1b
        /*005e*/ 	.short	0x00ff


	//----- nvinfo : EIATTR_NUM_BARRIERS
	.align		4
        /*0060*/ 	.byte	0x02, 0x4c
        /*0062*/ 	.byte	0x01
	.zero		1


	//----- nvinfo : EIATTR_MERCURY_ISA_VERSION
	.align		4
        /*0064*/ 	.byte	0x03, 0x5f
        /*0066*/ 	.short	0x0101


	//----- nvinfo : EIATTR_COOP_GROUP_MASK_REGIDS
	.align		4
        /*0068*/ 	.byte	0x04, 0x29
        /*006a*/ 	.short	(.L_83 - .L_82)


	//   ....[0]....
.L_82:
        /*006c*/ 	.word	0xffffffff


	//   ....[1]....
        /*0070*/ 	.word	0xffffffff


	//   ....[2]....
        /*0074*/ 	.word	0xffffffff


	//   ....[3]....
        /*0078*/ 	.word	0xffffffff


	//   ....[4]....
        /*007c*/ 	.word	0xffffffff


	//   ....[5]....
        /*0080*/ 	.word	0xffffffff


	//   ....[6]....
        /*0084*/ 	.word	0xffffffff


	//   ....[7]....
        /*0088*/ 	.word	0xffffffff


	//   ....[8]....
        /*008c*/ 	.word	0xffffffff


	//   ....[9]....
        /*0090*/ 	.word	0xffffffff


	//----- nvinfo : EIATTR_COOP_GROUP_INSTR_OFFSETS
	.align		4
.L_83:
        /*0094*/ 	.byte	0x04, 0x28
        /*0096*/ 	.short	(.L_85 - .L_84)


	//   ....[0]....
.L_84:
        /*0098*/ 	.word	0x000001a0


	//   ....[1]....
        /*009c*/ 	.word	0x00000200


	//   ....[2]....
        /*00a0*/ 	.word	0x00000230


	//   ....[3]....
        /*00a4*/ 	.word	0x00000280


	//   ....[4]....
        /*00a8*/ 	.word	0x000002c0


	//   ....[5]....
        /*00ac*/ 	.word	0x00000a70


	//   ....[6]....
        /*00b0*/ 	.word	0x00000ae0


	//   ....[7]....
        /*00b4*/ 	.word	0x00000b10


	//   ....[8]....
        /*00b8*/ 	.word	0x00000b40


	//   ....[9]....
        /*00bc*/ 	.word	0x00000b60


	//----- nvinfo : EIATTR_VRC_CTA_INIT_COUNT
	.align		4
.L_85:
        /*00c0*/ 	.byte	0x02, 0x4a
	.zero		1
	.zero		1


	//----- nvinfo : EIATTR_EXIT_INSTR_OFFSETS
	.align		4
        /*00c4*/ 	.byte	0x04, 0x1c
        /*00c6*/ 	.short	(.L_87 - .L_86)


	//   ....[0]....
.L_86:
        /*00c8*/ 	.word	0x00001230


	//   ....[1]....
        /*00cc*/ 	.word	0x000013f0


	//----- nvinfo : EIATTR_CRS_STACK_SIZE
	.align		4
.L_87:
        /*00d0*/ 	.byte	0x04, 0x1e
        /*00d2*/ 	.short	(.L_89 - .L_88)
.L_88:
        /*00d4*/ 	.word	0x00000000


	//----- nvinfo : EIATTR_CBANK_PARAM_SIZE
	.align		4
.L_89:
        /*00d8*/ 	.byte	0x03, 0x19
        /*00da*/ 	.short	0x0018


	//----- nvinfo : EIATTR_PARAM_CBANK
	.align		4
        /*00dc*/ 	.byte	0x04, 0x0a
        /*00de*/ 	.short	(.L_91 - .L_90)
	.align		4
.L_90:
        /*00e0*/ 	.word	index@(.nv.constant0._Z15softmax_kernel3Pfiiif)
        /*00e4*/ 	.short	0x0380
        /*00e6*/ 	.short	0x0018


	//----- nvinfo : EIATTR_SW_WAR
	.align		4
.L_91:
        /*00e8*/ 	.byte	0x04, 0x36
        /*00ea*/ 	.short	(.L_93 - .L_92)
.L_92:
        /*00ec*/ 	.word	0x00000008
.L_93:


//--------------------- .nv.info._Z10fill_cachePfS_S_iiiii --------------------------
	.section	.nv.info._Z10fill_cachePfS_S_iiiii,"",@"SHT_CUDA_INFO"
	.sectionflags	@""
	.align	4


	//----- nvinfo : EIATTR_CUDA_API_VERSION
	.align		4
        /*0000*/ 	.byte	0x04, 0x37
        /*0002*/ 	.short	(.L_95 - .L_94)
.L_94:
        /*0004*/ 	.word	0x00000082


	//----- nvinfo : EIATTR_KPARAM_INFO
	.align		4
.L_95:
        /*0008*/ 	.byte	0x04, 0x17
        /*000a*/ 	.short	(.L_97 - .L_96)
.L_96:
        /*000c*/ 	.word	0x00000000
        /*0010*/ 	.short	0x0007
        /*0012*/ 	.short	0x0028
        /*0014*/ 	.byte	0x00, 0xf0, 0x11, 0x00


	//----- nvinfo : EIATTR_KPARAM_INFO
	.align		4
.L_97:
        /*0018*/ 	.byte	0x04, 0x17
        /*001a*/ 	.short	(.L_99 - .L_98)
.L_98:
        /*001c*/ 	.word	0x00000000
        /*0020*/ 	.short	0x0006
        /*0022*/ 	.short	0x0024
        /*0024*/ 	.byte	0x00, 0xf0, 0x11, 0x00


	//----- nvinfo : EIATTR_KPARAM_INFO
	.align		4
.L_99:
        /*0028*/ 	.byte	0x04, 0x17
        /*002a*/ 	.short	(.L_101 - .L_100)
.L_100:
        /*002c*/ 	.word	0x00000000
        /*0030*/ 	.short	0x0005
        /*0032*/ 	.short	0x0020
        /*0034*/ 	.byte	0x00, 0xf0, 0x11, 0x00


	//----- nvinfo : EIATTR_KPARAM_INFO
	.align		4
.L_101:
        /*0038*/ 	.byte	0x04, 0x17
        /*003a*/ 	.short	(.L_103 - .L_102)
.L_102:
        /*003c*/ 	.word	0x00000000
        /*0040*/ 	.short	0x0004
        /*0042*/ 	.short	0x001c
        /*0044*/ 	.byte	0x00, 0xf0, 0x11, 0x00


	//----- nvinfo : EIATTR_KPARAM_INFO
	.align		4
.L_103:
        /*0048*/ 	.byte	0x04, 0x17
        /*004a*/ 	.short	(.L_105 - .L_104)
.L_104:
        /*004c*/ 	.word	0x00000000
        /*0050*/ 	.short	0x0003
        /*0052*/ 	.short	0x0018
        /*0054*/ 	.byte	0x00, 0xf0, 0x11, 0x00


	//----- nvinfo : EIATTR_KPARAM_INFO
	.align		4
.L_105:
        /*0058*/ 	.byte	0x04, 0x17
        /*005a*/ 	.short	(.L_107 - .L_106)
.L_106:
        /*005c*/ 	.word	0x00000000
        /*0060*/ 	.short	0x0002
        /*0062*/ 	.short	0x0010
        /*0064*/ 	.byte	0x00, 0xf5, 0x21, 0x00


	//----- nvinfo : EIATTR_KPARAM_INFO
	.align		4
.L_107:
        /*0068*/ 	.byte	0x04, 0x17
        /*006a*/ 	.short	(.L_109 - .L_108)
.L_108:
        /*006c*/ 	.word	0x00000000
        /*0070*/ 	.short	0x0001
        /*0072*/ 	.short	0x0008
        /*0074*/ 	.byte	0x00, 0xf5, 0x21, 0x00


	//----- nvinfo : EIATTR_KPARAM_INFO
	.align		4
.L_109:
        /*0078*/ 	.byte	0x04, 0x17
        /*007a*/ 	.short	(.L_111 - .L_110)
.L_110:
        /*007c*/ 	.word	0x00000000
        /*0080*/ 	.short	0x0000
        /*0082*/ 	.short	0x0000
        /*0084*/ 	.byte	0x00, 0xf5, 0x21, 0x00


	//----- nvinfo : EIATTR_SPARSE_MMA_MASK
	.align		4
.L_111:
        /*0088*/ 	.byte	0x03, 0x50
        /*008a*/ 	.short	0x0000


	//----- nvinfo : EIATTR_MAXREG_COUNT
	.align		4
        /*008c*/ 	.byte	0x03, 0x1b
        /*008e*/ 	.short	0x00ff


	//----- nvinfo : EIATTR_MERCURY_ISA_VERSION
	.align		4
        /*0090*/ 	.byte	0x03, 0x5f
        /*0092*/ 	.short	0x0101


	//----- nvinfo : EIATTR_VRC_CTA_INIT_COUNT
	.align		4
        /*0094*/ 	.byte	0x02, 0x4a
	.zero		1
	.zero		1


	//----- nvinfo : EIATTR_EXIT_INSTR_OFFSETS
	.align		4
        /*0098*/ 	.byte	0x04, 0x1c
        /*009a*/ 	.short	(.L_113 - .L_112)


	//   ....[0]....
.L_112:
        /*009c*/ 	.word	0x00000070


	//   ....[1]....
        /*00a0*/ 	.word	0x00000550


	//----- nvinfo : EIATTR_CBANK_PARAM_SIZE
	.align		4
.L_113:
        /*00a4*/ 	.byte	0x03, 0x19
        /*00a6*/ 	.short	0x002c


	//----- nvinfo : EIATTR_PARAM_CBANK
	.align		4
        /*00a8*/ 	.byte	0x04, 0x0a
        /*00aa*/ 	.short	(.L_115 - .L_114)
	.align		4
.L_114:
        /*00ac*/ 	.word	index@(.nv.constant0._Z10fill_cachePfS_S_iiiii)
        /*00b0*/ 	.short	0x0380
        /*00b2*/ 	.short	0x002c


	//----- nvinfo : EIATTR_SW_WAR
	.align		4
.L_115:
        /*00b4*/ 	.byte	0x04, 0x36
        /*00b6*/ 	.short	(.L_117 - .L_116)
.L_116:
        /*00b8*/ 	.word	0x00000008
.L_117:


//--------------------- .nv.callgraph             --------------------------
	.section	.nv.callgraph,"",@"SHT_CUDA_CALLGRAPH"
	.align	4
	.sectionentsize	8
	.align		4
        /*0000*/ 	.word	0x00000000
	.align		4
        /*0004*/ 	.word	0xffffffff
	.align		4
        /*0008*/ 	.word	0x00000000
	.align		4
        /*000c*/ 	.word	0xfffffffe
	.align		4
        /*0010*/ 	.word	0x00000000
	.align		4
        /*0014*/ 	.word	0xfffffffd
	.align		4
        /*0018*/ 	.word	0x00000000
	.align		4
        /*001c*/ 	.word	0xfffffffc


//--------------------- .text._Z18compute_out_kernelPKfS0_Pfiiii --------------------------
	.section	.text._Z18compute_out_kernelPKfS0_Pfiiii,"ax",@progbits
	.align	128
        .global         _Z18compute_out_kernelPKfS0_Pfiiii
        .type           _Z18compute_out_kernelPKfS0_Pfiiii,@function
        .size           _Z18compute_out_kernelPKfS0_Pfiiii,(.L_x_52 - _Z18compute_out_kernelPKfS0_Pfiiii)
        .other          _Z18compute_out_kernelPKfS0_Pfiiii,@"STO_CUDA_ENTRY STV_DEFAULT"
_Z18compute_out_kernelPKfS0_Pfiiii:
.text._Z18compute_out_kernelPKfS0_Pfiiii:
[----:B------:R-:W-:Y:S01]  /*0000*/  LDC R1, c[0x0][0x37c] ;  /* 0x0000df00ff017b82 */ /* 0x000fe20000000800 */
[----:B------:R-:W0:Y:S07]  /*0010*/  S2R R2, SR_TID.X ;  /* 0x0000000000027919 */ /* 0x000e2e0000002100 */
[----:B------:R-:W0:Y:S08]  /*0020*/  LDC R3, c[0x0][0x3a0] ;  /* 0x0000e800ff037b82 */ /* 0x000e300000000800 */
[----:B------:R-:W1:Y:S08]  /*0030*/  S2UR UR11, SR_CTAID.X ;  /* 0x00000000000b79c3 */ /* 0x000e700000002500 */
[----:B------:R-:W1:Y:S01]  /*0040*/  LDC R0, c[0x0][0x398] ;  /* 0x0000e600ff007b82 */ /* 0x000e620000000800 */
[----:B0-----:R-:W-:-:S04]  /*0050*/  ISETP.GE.AND P0, PT, R2, R3, PT ;  /* 0x000000030200720c */ /* 0x001fc80003f06270 */
[----:B-1----:R-:W-:-:S13]  /*0060*/  ISETP.LE.OR P0, PT, R0, UR11, P0 ;  /* 0x0000000b00007c0c */ /* 0x002fda0008703670 */
[----:B------:R-:W-:Y:S05]  /*0070*/  @P0 EXIT ;  /* 0x000000000000094d */ /* 0x000fea0003800000 */
[----:B------:R-:W0:Y:S01]  /*0080*/  LDCU UR4, c[0x0][0x3a4] ;  /* 0x00007480ff0477ac */ /* 0x000e220008000800 */
[----:B------:R-:W-:Y:S01]  /*0090*/  HFMA2 R0, -RZ, RZ, 0, 0 ;  /* 0x00000000ff007431 */ /* 0x000fe200000001ff */
[----:B------:R-:W1:Y:S01]  /*00a0*/  LDCU.64 UR12, c[0x0][0x358] ;  /* 0x00006b00ff0c77ac */ /* 0x000e620008000a00 */
[----:B0-----:R-:W-:-:S09]  /*00b0*/  UISETP.GE.AND UP0, UPT, UR4, URZ, UPT ;  /* 0x000000ff0400728c */ /* 0x001fd2000bf06270 */
[----:B-1----:R-:W-:Y:S05]  /*00c0*/  BRA.U !UP0, `(.L_x_0) ;  /* 0x0000000108f07547 */ /* 0x002fea000b800000 */
[----:B------:R-:W0:Y:S01]  /*00d0*/  LDCU UR14, c[0x0][0x39c] ;  /* 0x00007380ff0e77ac */ /* 0x000e220008000800 */
[----:B------:R-:W-:Y:S01]  /*00e0*/  MOV R0, RZ ;  /* 0x000000ff00007202 */ /* 0x000fe20000000f00 */
[----:B------:R-:W-:Y:S02]  /*00f0*/  UISETP.GE.U32.AND UP1, UPT, UR4, 0x3, UPT ;  /* 0x000000030400788c */ /* 0x000fe4000bf26070 */
[----:B------:R-:W-:-:S03]  /*0100*/  UIADD3 UR6, UPT, UPT, UR4, 0x1, URZ ;  /* 0x0000000104067890 */ /* 0x000fc6000fffe0ff */
[----:B------:R-:W-:Y:S01]  /*0110*/  UMOV UR4, URZ ;  /* 0x000000ff00047c82 */ /* 0x000fe20008000000 */
[----:B------:R-:W-:-:S04]  /*0120*/  ULOP3.LUT UR7, UR6, 0x3, URZ, 0xc0, !UPT ;  /* 0x0000000306077892 */ /* 0x000fc8000f8ec0ff */
[----:B------:R-:W-:Y:S02]  /*0130*/  UISETP.NE.AND UP0, UPT, UR7, URZ, UPT ;  /* 0x000000ff0700728c */ /* 0x000fe4000bf05270 */
[----:B0-----:R-:W-:Y:S01]  /*0140*/  UIMAD UR5, UR11, UR14, URZ ;  /* 0x0000000e0b0572a4 */ /* 0x001fe2000f8e02ff */
[----:B------:R-:W-:Y:S11]  /*0150*/  BRA.U !UP1, `(.L_x_1) ;  /* 0x0000000109887547 */ /* 0x000ff6000b800000 */
[----:B------:R-:W0:Y:S01]  /*0160*/  LDCU.64 UR8, c[0x0][0x380] ;  /* 0x00007000ff0877ac */ /* 0x000e220008000a00 */
[----:B------:R-:W-:Y:S01]  /*0170*/  IMAD R5, R3, UR11, RZ ;  /* 0x0000000b03057c24 */ /* 0x000fe2000f8e02ff */
[----:B------:R-:W-:Y:S01]  /*0180*/  MOV R0, RZ ;  /* 0x000000ff00007202 */ /* 0x000fe20000000f00 */
[----:B------:R-:W-:Y:S01]  /*0190*/  ULOP3.LUT UR4, UR6, 0xfffffffc, URZ, 0xc0, !UPT ;  /* 0xfffffffc06047892 */ /* 0x000fe2000f8ec0ff */
[----:B------:R-:W-:Y:S01]  /*01a0*/  MOV R6, UR5 ;  /* 0x0000000500067c02 */ /* 0x000fe20008000f00 */
[----:B------:R-:W-:Y:S02]  /*01b0*/  IMAD R8, R5, UR14, R2 ;  /* 0x0000000e05087c24 */ /* 0x000fe4000f8e0202 */
[----:B------:R-:W-:Y:S02]  /*01c0*/  UIADD3 UR10, UPT, UPT, -UR4, URZ, URZ ;  /* 0x000000ff040a7290 */ /* 0x000fe4000fffe1ff */
[----:B0-----:R-:W-:-:S04]  /*01d0*/  UIADD3 UR6, UP1, UPT, UR8, 0x8, URZ ;  /* 0x0000000808067890 */ /* 0x001fc8000ff3e0ff */
[----:B------:R-:W-:-:S12]  /*01e0*/  UIADD3.X UR8, UPT, UPT, URZ, UR9, URZ, UP1, !UPT ;  /* 0x00000009ff087290 */ /* 0x000fd80008ffe4ff */
.L_x_2:
[----:B------:R-:W0:Y:S01]  /*01f0*/  LDC.64 R10, c[0x0][0x388] ;  /* 0x0000e200ff0a7b82 */ /* 0x000e220000000a00 */
[----:B------:R-:W-:Y:S02]  /*0200*/  MOV R4, UR6 ;  /* 0x0000000600047c02 */ /* 0x000fe40008000f00 */
[----:B------:R-:W-:-:S03]  /*0210*/  MOV R5, UR8 ;  /* 0x0000000800057c02 */ /* 0x000fc60008000f00 */
[----:B------:R-:W-:-:S05]  /*0220*/  IMAD.WIDE R4, R6, 0x4, R4 ;  /* 0x0000000406047825 */ /* 0x000fca00078e0204 */
[----:B------:R-:W2:Y:S04]  /*0230*/  LDG.E.CONSTANT R7, desc[UR12][R4.64+-0x8] ;  /* 0xfffff80c04077981 */ /* 0x000ea8000c1e9900 */
[----:B------:R-:W3:Y:S04]  /*0240*/  LDG.E.CONSTANT R18, desc[UR12][R4.64+-0x4] ;  /* 0xfffffc0c04127981 */ /* 0x000ee8000c1e9900 */
[----:B------:R-:W4:Y:S01]  /*0250*/  LDG.E.CONSTANT R20, desc[UR12][R4.64] ;  /* 0x0000000c04147981 */ /* 0x000f22000c1e9900 */
[----:B0-----:R-:W-:-:S03]  /*0260*/  IMAD.WIDE R10, R8, 0x4, R10 ;  /* 0x00000004080a7825 */ /* 0x001fc600078e020a */
[----:B------:R-:W5:Y:S01]  /*0270*/  LDG.E.CONSTANT R22, desc[UR12][R4.64+0x4] ;  /* 0x0000040c04167981 */ /* 0x000f62000c1e9900 */
[----:B------:R-:W-:-:S03]  /*0280*/  IMAD.WIDE R12, R3, 0x4, R10 ;  /* 0x00000004030c7825 */ /* 0x000fc600078e020a */
[----:B------:R-:W2:Y:S01]  /*0290*/  LDG.E.CONSTANT R10, desc[UR12][R10.64] ;  /* 0x0000000c0a0a7981 */ /* 0x000ea2000c1e9900 */
[----:B------:R-:W-:-:S03]  /*02a0*/  IMAD.WIDE R14, R3, 0x4, R12 ;  /* 0x00000004030e7825 */ /* 0x000fc600078e020c */
[----:B------:R-:W3:Y:S01]  /*02b0*/  LDG.E.CONSTANT R12, desc[UR12][R12.64] ;  /* 0x0000000c0c0c7981 */ /* 0x000ee2000c1e9900 */
[----:B------:R-:W-:-:S03]  /*02c0*/  IMAD.WIDE R16, R3, 0x4, R14 ;  /* 0x0000000403107825 */ /* 0x000fc600078e020e */
[----:B------:R-:W4:Y:S04]  /*02d0*/  LDG.E.CONSTANT R9, desc[UR12][R14.64] ;  /* 0x0000000c0e097981 */ /* 0x000f28000c1e9900 */
[----:B------:R-:W5:Y:S01]  /*02e0*/  LDG.E.CONSTANT R16, desc[UR12][R16.64] ;  /* 0x0000000c10107981 */ /* 0x000f62000c1e9900 */
[----:B------:R-:W-:-:S04]  /*02f0*/  UIADD3 UR10, UPT, UPT, UR10, 0x4, URZ ;  /* 0x000000040a0a7890 */ /* 0x000fc8000fffe0ff */
[----:B------:R-:W-:Y:S01]  /*0300*/  UISETP.NE.AND UP1, UPT, UR10, URZ, UPT ;  /* 0x000000ff0a00728c */ /* 0x000fe2000bf25270 */
[----:B------:R-:W-:Y:S02]  /*0310*/  LEA R8, R3, R8, 0x2 ;  /* 0x0000000803087211 */ /* 0x000fe400078e10ff */
[----:B------:R-:W-:Y:S01]  /*0320*/  IADD3 R6, PT, PT, R6, 0x4, RZ ;  /* 0x0000000406067810 */ /* 0x000fe20007ffe0ff */
[----:B--2---:R-:W-:-:S04]  /*0330*/  FFMA R7, R7, R10, R0 ;  /* 0x0000000a07077223 */ /* 0x004fc80000000000 */
[----:B---3--:R-:W-:-:S04]  /*0340*/  FFMA R7, R18, R12, R7 ;  /* 0x0000000c12077223 */ /* 0x008fc80000000007 */
[----:B----4-:R-:W-:-:S04]  /*0350*/  FFMA R7, R20, R9, R7 ;  /* 0x0000000914077223 */ /* 0x010fc80000000007 */
[----:B-----5:R-:W-:Y:S01]  /*0360*/  FFMA R0, R22, R16, R7 ;  /* 0x0000001016007223 */ /* 0x020fe20000000007 */
[----:B------:R-:W-:Y:S06]  /*0370*/  BRA.U UP1, `(.L_x_2) ;  /* 0xfffffffd019c7547 */ /* 0x000fec000b83ffff */
.L_x_1:
[----:B------:R-:W-:Y:S05]  /*0380*/  BRA.U !UP0, `(.L_x_0) ;  /* 0x0000000108407547 */ /* 0x000fea000b800000 */
[----:B------:R-:W0:Y:S01]  /*0390*/  LDC.64 R8, c[0x0][0x380] ;  /* 0x0000e000ff087b82 */ /* 0x000e220000000a00 */
[----:B------:R-:W-:Y:S02]  /*03a0*/  UIADD3 UR4, UPT, UPT, UR5, UR4, URZ ;  /* 0x0000000405047290 */ /* 0x000fe4000fffe0ff */
[----:B------:R-:W-:-:S04]  /*03b0*/  UIADD3 UR7, UPT, UPT, -UR7, URZ, URZ ;  /* 0x000000ff07077290 */ /* 0x000fc8000fffe1ff */
[----:B------:R-:W-:Y:S01]  /*03c0*/  IMAD R12, R3, UR4, R2 ;  /* 0x00000004030c7c24 */ /* 0x000fe2000f8e0202 */
[----:B------:R-:W1:Y:S01]  /*03d0*/  LDC.64 R10, c[0x0][0x388] ;  /* 0x0000e200ff0a7b82 */ /* 0x000e620000000a00 */
[----:B------:R-:W-:-:S07]  /*03e0*/  MOV R13, UR4 ;  /* 0x00000004000d7c02 */ /* 0x000fce0008000f00 */
.L_x_3:
[----:B0-----:R-:W-:-:S04]  /*03f0*/  IMAD.WIDE R4, R13, 0x4, R8 ;  /* 0x000000040d047825 */ /* 0x001fc800078e0208 */
[C---:B-1----:R-:W-:Y:S02]  /*0400*/  IMAD.WIDE R6, R12.reuse, 0x4, R10 ;  /* 0x000000040c067825 */ /* 0x042fe400078e020a */
[----:B------:R-:W2:Y:S04]  /*0410*/  LDG.E.CONSTANT R5, desc[UR12][R4.64] ;  /* 0x0000000c04057981 */ /* 0x000ea8000c1e9900 */
[----:B------:R-:W2:Y:S01]  /*0420*/  LDG.E.CONSTANT R6, desc[UR12][R6.64] ;  /* 0x0000000c06067981 */ /* 0x000ea2000c1e9900 */
[----:B------:R-:W-:Y:S01]  /*0430*/  UIADD3 UR7, UPT, UPT, UR7, 0x1, URZ ;  /* 0x0000000107077890 */ /* 0x000fe2000fffe0ff */
[----:B------:R-:W-:Y:S02]  /*0440*/  IADD3 R12, PT, PT, R12, R3, RZ ;  /* 0x000000030c0c7210 */ /* 0x000fe40007ffe0ff */
[----:B------:R-:W-:Y:S01]  /*0450*/  IADD3 R13, PT, PT, R13, 0x1, RZ ;  /* 0x000000010d0d7810 */ /* 0x000fe20007ffe0ff */
[----:B------:R-:W-:Y:S01]  /*0460*/  UISETP.NE.AND UP0, UPT, UR7, URZ, UPT ;  /* 0x000000ff0700728c */ /* 0x000fe2000bf05270 */
[----:B--2---:R-:W-:-:S08]  /*0470*/  FFMA R0, R5, R6, R0 ;  /* 0x0000000605007223 */ /* 0x004fd00000000000 */
[----:B------:R-:W-:Y:S05]  /*0480*/  BRA.U UP0, `(.L_x_3) ;  /* 0xfffffffd00d87547 */ /* 0x000fea000b83ffff */
.L_x_0:
[----:B------:R-:W0:Y:S01]  /*0490*/  LDC.64 R4, c[0x0][0x390] ;  /* 0x0000e400ff047b82 */ /* 0x000e220000000a00 */
[----:B------:R-:W-:-:S04]  /*04a0*/  IMAD R3, R3, UR11, R2 ;  /* 0x0000000b03037c24 */ /* 0x000fc8000f8e0202 */
[----:B0-----:R-:W-:-:S05]  /*04b0*/  IMAD.WIDE.U32 R2, R3, 0x4, R4 ;  /* 0x0000000403027825 */ /* 0x001fca00078e0004 */
[----:B------:R-:W-:Y:S01]  /*04c0*/  STG.E desc[UR12][R2.64], R0 ;  /* 0x0000000002007986 */ /* 0x000fe2000c10190c */
[----:B------:R-:W-:Y:S05]  /*04d0*/  EXIT ;  /* 0x000000000000794d */ /* 0x000fea0003800000 */
.L_x_4:
[----:B------:R-:W-:-:S00]  /*04e0*/  BRA `(.L_x_4) ;  /* 0xfffffffc00fc7947 */ /* 0x000fc0000383ffff */
[----:B------:R-:W-:-:S00]  /*04f0*/  NOP ;  /* 0x0000000000007918 */ /* 0x000fc00000000000 */
        /* <DEDUP_REMOVED lines=8> */
.L_x_52:


//--------------------- .text._Z18compute_att_kernelPKfS0_Pfiiii --------------------------
	.section	.text._Z18compute_att_kernelPKfS0_Pfiiii,"ax",@progbits
	.align	128
        .global         _Z18compute_att_kernelPKfS0_Pfiiii
        .type           _Z18compute_att_kernelPKfS0_Pfiiii,@function
        .size           _Z18compute_att_kernelPKfS0_Pfiiii,(.L_x_53 - _Z18compute_att_kernelPKfS0_Pfiiii)
        .other          _Z18compute_att_kernelPKfS0_Pfiiii,@"STO_CUDA_ENTRY STV_DEFAULT"
_Z18compute_att_kernelPKfS0_Pfiiii:
.text._Z18compute_att_kernelPKfS0_Pfiiii:
[----:B------:R-:W-:Y:S01]  /*0000*/  LDC R1, c[0x0][0x37c] ;  /* 0x0000df00ff017b82 */ /* 0x000fe20000000800 */
[----:B------:R-:W0:Y:S07]  /*0010*/  S2R R0, SR_TID.X ;  /* 0x0000000000007919 */ /* 0x000e2e0000002100 */
[----:B------:R-:W1:Y:S01]  /*0020*/  S2UR UR12, SR_CTAID.X ;  /* 0x00000000000c79c3 */ /* 0x000e620000002500 */
[----:B------:R-:W0:Y:S07]  /*0030*/  LDCU UR4, c[0x0][0x3a4] ;  /* 0x00007480ff0477ac */ /* 0x000e2e0008000800 */
[----:B------:R-:W1:Y:S01]  /*0040*/  LDC R2, c[0x0][0x398] ;  /* 0x0000e600ff027b82 */ /* 0x000e620000000800 */
[----:B0-----:R-:W-:-:S04]  /*0050*/  ISETP.GT.AND P0, PT, R0, UR4, PT ;  /* 0x0000000400007c0c */ /* 0x001fc8000bf04270 */
[----:B-1----:R-:W-:-:S13]  /*0060*/  ISETP.LE.OR P0, PT, R2, UR12, P0 ;  /* 0x0000000c02007c0c */ /* 0x002fda0008703670 */
[----:B------:R-:W-:Y:S05]  /*0070*/  @P0 EXIT ;  /* 0x000000000000094d */ /* 0x000fea0003800000 */
[----:B------:R-:W0:Y:S01]  /*0080*/  LDCU UR9, c[0x0][0x3a0] ;  /* 0x00007400ff0977ac */ /* 0x000e220008000800 */
[----:B------:R-:W-:Y:S01]  /*0090*/  HFMA2 R4, -RZ, RZ, 0, 0 ;  /* 0x00000000ff047431 */ /* 0x000fe200000001ff */
[----:B------:R-:W1:Y:S01]  /*00a0*/  LDCU.64 UR14, c[0x0][0x358] ;  /* 0x00006b00ff0e77ac */ /* 0x000e620008000a00 */
[----:B0-----:R-:W-:-:S09]  /*00b0*/  UISETP.GE.AND UP0, UPT, UR9, 0x1, UPT ;  /* 0x000000010900788c */ /* 0x001fd2000bf06270 */
[----:B-1----:R-:W-:Y:S05]  /*00c0*/  BRA.U !UP0, `(.L_x_5) ;  /* 0x0000000508047547 */ /* 0x002fea000b800000 */
[----:B------:R-:W0:Y:S01]  /*00d0*/  LDC R3, c[0x0][0x39c] ;  /* 0x0000e700ff037b82 */ /* 0x000e220000000800 */
[----:B------:R-:W-:Y:S01]  /*00e0*/  UISETP.GE.U32.AND UP1, UPT, UR9, 0x4, UPT ;  /* 0x000000040900788c */ /* 0x000fe2000bf26070 */
[----:B------:R-:W-:Y:S01]  /*00f0*/  MOV R4, RZ ;  /* 0x000000ff00047202 */ /* 0x000fe20000000f00 */
[----:B------:R-:W-:Y:S02]  /*0100*/  ULOP3.LUT UR8, UR9, 0x3, URZ, 0xc0, !UPT ;  /* 0x0000000309087892 */ /* 0x000fe4000f8ec0ff */
[----:B------:R-:W-:Y:S02]  /*0110*/  UIMAD UR5, UR12, UR9, URZ ;  /* 0x000000090c0572a4 */ /* 0x000fe4000f8e02ff */
[----:B------:R-:W-:Y:S01]  /*0120*/  UISETP.NE.AND UP0, UPT, UR8, URZ, UPT ;  /* 0x000000ff0800728c */ /* 0x000fe2000bf05270 */
[----:B------:R-:W-:Y:S01]  /*0130*/  UMOV UR4, URZ ;  /* 0x000000ff00047c82 */ /* 0x000fe20008000000 */
[----:B0-----:R-:W-:-:S04]  /*0140*/  IMAD R2, R3, UR12, R0 ;  /* 0x0000000c03027c24 */ /* 0x001fc8000f8e0200 */
[----:B------:R-:W-:Y:S01]  /*0150*/  IMAD R5, R2, UR9, RZ ;  /* 0x0000000902057c24 */ /* 0x000fe2000f8e02ff */
[----:B------:R-:W-:Y:S06]  /*0160*/  BRA.U !UP1, `(.L_x_6) ;  /* 0x0000000109907547 */ /* 0x000fec000b800000 */
[----:B------:R-:W0:Y:S01]  /*0170*/  LDCU.64 UR6, c[0x0][0x380] ;  /* 0x00007000ff0677ac */ /* 0x000e220008000a00 */
[----:B------:R-:W-:Y:S01]  /*0180*/  MOV R4, RZ ;  /* 0x000000ff00047202 */ /* 0x000fe20000000f00 */
[----:B------:R-:W-:Y:S01]  /*0190*/  IMAD.MOV.U32 R9, RZ, RZ, R5 ;  /* 0x000000ffff097224 */ /* 0x000fe200078e0005 */
[----:B------:R-:W1:Y:S01]  /*01a0*/  LDCU.64 UR10, c[0x0][0x388] ;  /* 0x00007100ff0a77ac */ /* 0x000e620008000a00 */
[----:B------:R-:W-:Y:S02]  /*01b0*/  ULOP3.LUT UR4, UR9, 0x7ffffffc, URZ, 0xc0, !UPT ;  /* 0x7ffffffc09047892 */ /* 0x000fe4000f8ec0ff */
[----:B0-----:R-:W-:-:S04]  /*01c0*/  UIMAD.WIDE.U32 UR6, UR5, 0x4, UR6 ;  /* 0x00000004050678a5 */ /* 0x001fc8000f8e0006 */
[----:B------:R-:W-:Y:S02]  /*01d0*/  UIADD3 UR13, UP1, UPT, UR6, 0x8, URZ ;  /* 0x00000008060d7890 */ /* 0x000fe4000ff3e0ff */
[----:B-1----:R-:W-:Y:S02]  /*01e0*/  UIADD3 UR6, UP2, UPT, UR10, 0x8, URZ ;  /* 0x000000080a067890 */ /* 0x002fe4000ff5e0ff */
[----:B------:R-:W-:Y:S02]  /*01f0*/  UIADD3.X UR9, UPT, UPT, URZ, UR7, URZ, UP1, !UPT ;  /* 0x00000007ff097290 */ /* 0x000fe40008ffe4ff */
[----:B------:R-:W-:Y:S01]  /*0200*/  MOV R10, UR13 ;  /* 0x0000000d000a7c02 */ /* 0x000fe20008000f00 */
[----:B------:R-:W-:Y:S02]  /*0210*/  UIADD3 UR10, UPT, UPT, -UR4, URZ, URZ ;  /* 0x000000ff040a7290 */ /* 0x000fe4000fffe1ff */
[----:B------:R-:W-:Y:S01]  /*0220*/  UIADD3.X UR7, UPT, UPT, URZ, UR11, URZ, UP2, !UPT ;  /* 0x0000000bff077290 */ /* 0x000fe200097fe4ff */
[----:B------:R-:W-:-:S11]  /*0230*/  MOV R11, UR9 ;  /* 0x00000009000b7c02 */ /* 0x000fd60008000f00 */
.L_x_7:
[----:B------:R-:W-:Y:S01]  /*0240*/  MOV R7, UR7 ;  /* 0x0000000700077c02 */ /* 0x000fe20008000f00 */
[----:B------:R-:W-:Y:S01]  /*0250*/  IMAD.U32 R6, RZ, RZ, UR6 ;  /* 0x00000006ff067e24 */ /* 0x000fe2000f8e00ff */
[----:B------:R-:W-:Y:S01]  /*0260*/  MOV R2, R10 ;  /* 0x0000000a00027202 */ /* 0x000fe20000000f00 */
[----:B------:R-:W-:Y:S02]  /*0270*/  IMAD.MOV.U32 R3, RZ, RZ, R11 ;  /* 0x000000ffff037224 */ /* 0x000fe400078e000b */
[----:B------:R-:W-:-:S03]  /*0280*/  IMAD.WIDE R6, R9, 0x4, R6 ;  /* 0x0000000409067825 */ /* 0x000fc600078e0206 */
[----:B------:R-:W2:Y:S04]  /*0290*/  LDG.E.CONSTANT R11, desc[UR14][R2.64+-0x8] ;  /* 0xfffff80e020b7981 */ /* 0x000ea8000c1e9900 */
[----:B------:R-:W2:Y:S04]  /*02a0*/  LDG.E.CONSTANT R8, desc[UR14][R6.64+-0x8] ;  /* 0xfffff80e06087981 */ /* 0x000ea8000c1e9900 */
[----:B------:R-:W3:Y:S04]  /*02b0*/  LDG.E.CONSTANT R13, desc[UR14][R2.64+-0x4] ;  /* 0xfffffc0e020d7981 */ /* 0x000ee8000c1e9900 */
[----:B------:R-:W3:Y:S04]  /*02c0*/  LDG.E.CONSTANT R10, desc[UR14][R6.64+-0x4] ;  /* 0xfffffc0e060a7981 */ /* 0x000ee8000c1e9900 */
[----:B------:R-:W4:Y:S04]  /*02d0*/  LDG.E.CONSTANT R15, desc[UR14][R2.64] ;  /* 0x0000000e020f7981 */ /* 0x000f28000c1e9900 */
[----:B------:R-:W4:Y:S04]  /*02e0*/  LDG.E.CONSTANT R12, desc[UR14][R6.64] ;  /* 0x0000000e060c7981 */ /* 0x000f28000c1e9900 */
[----:B------:R-:W5:Y:S04]  /*02f0*/  LDG.E.CONSTANT R14, desc[UR14][R6.64+0x4] ;  /* 0x0000040e060e7981 */ /* 0x000f68000c1e9900 */
[----:B------:R-:W5:Y:S01]  /*0300*/  LDG.E.CONSTANT R17, desc[UR14][R2.64+0x4] ;  /* 0x0000040e02117981 */ /* 0x000f62000c1e9900 */
[----:B------:R-:W-:Y:S01]  /*0310*/  UIADD3 UR10, UPT, UPT, UR10, 0x4, URZ ;  /* 0x000000040a0a7890 */ /* 0x000fe2000fffe0ff */
[----:B------:R-:W-:-:S03]  /*0320*/  IADD3 R9, PT, PT, R9, 0x4, RZ ;  /* 0x0000000409097810 */ /* 0x000fc60007ffe0ff */
[----:B------:R-:W-:Y:S01]  /*0330*/  UISETP.NE.AND UP1, UPT, UR10, URZ, UPT ;  /* 0x000000ff0a00728c */ /* 0x000fe2000bf25270 */
[----:B--2---:R-:W-:-:S04]  /*0340*/  FFMA R8, R11, R8, R4 ;  /* 0x000000080b087223 */ /* 0x004fc80000000004 */
[----:B---3--:R-:W-:Y:S01]  /*0350*/  FFMA R8, R13, R10, R8 ;  /* 0x0000000a0d087223 */ /* 0x008fe20000000008 */
[----:B------:R-:W-:-:S04]  /*0360*/  IADD3 R10, P0, PT, R2, 0x10, RZ ;  /* 0x00000010020a7810 */ /* 0x000fc80007f1e0ff */
[----:B------:R-:W-:Y:S01]  /*0370*/  IADD3.X R11, PT, PT, RZ, R3, RZ, P0, !PT ;  /* 0x00000003ff0b7210 */ /* 0x000fe200007fe4ff */
[----:B----4-:R-:W-:-:S04]  /*0380*/  FFMA R8, R15, R12, R8 ;  /* 0x0000000c0f087223 */ /* 0x010fc80000000008 */
[----:B-----5:R-:W-:Y:S01]  /*0390*/  FFMA R4, R17, R14, R8 ;  /* 0x0000000e11047223 */ /* 0x020fe20000000008 */
[----:B------:R-:W-:Y:S06]  /*03a0*/  BRA.U UP1, `(.L_x_7) ;  /* 0xfffffffd01a47547 */ /* 0x000fec000b83ffff */
.L_x_6:
[----:B------:R-:W-:Y:S05]  /*03b0*/  BRA.U !UP0, `(.L_x_5) ;  /* 0x0000000108487547 */ /* 0x000fea000b800000 */
[----:B------:R-:W0:Y:S01]  /*03c0*/  LDC.64 R8, c[0x0][0x388] ;  /* 0x0000e200ff087b82 */ /* 0x000e220000000a00 */
[----:B------:R-:W1:Y:S01]  /*03d0*/  LDCU.64 UR6, c[0x0][0x380] ;  /* 0x00007000ff0677ac */ /* 0x000e620008000a00 */
[----:B------:R-:W-:Y:S01]  /*03e0*/  VIADD R5, R5, UR4 ;  /* 0x0000000405057c36 */ /* 0x000fe20008000000 */
[----:B------:R-:W-:Y:S02]  /*03f0*/  UIADD3 UR5, UPT, UPT, UR5, UR4, URZ ;  /* 0x0000000405057290 */ /* 0x000fe4000fffe0ff */
[----:B------:R-:W-:Y:S02]  /*0400*/  UIADD3 UR8, UPT, UPT, -UR8, URZ, URZ ;  /* 0x000000ff08087290 */ /* 0x000fe4000fffe1ff */
[----:B-1----:R-:W-:-:S12]  /*0410*/  UIMAD.WIDE.U32 UR6, UR5, 0x4, UR6 ;  /* 0x00000004050678a5 */ /* 0x002fd8000f8e0006 */
.L_x_8:
[----:B0-----:R-:W-:Y:S01]  /*0420*/  IMAD.WIDE R2, R5, 0x4, R8 ;  /* 0x0000000405027825 */ /* 0x001fe200078e0208 */
[----:B------:R-:W-:Y:S02]  /*0430*/  MOV R7, UR7 ;  /* 0x0000000700077c02 */ /* 0x000fe40008000f00 */
[----:B------:R-:W-:-:S03]  /*0440*/  MOV R6, UR6 ;  /* 0x0000000600067c02 */ /* 0x000fc60008000f00 */
[----:B------:R-:W2:Y:S04]  /*0450*/  LDG.E.CONSTANT R2, desc[UR14][R2.64] ;  /* 0x0000000e02027981 */ /* 0x000ea8000c1e9900 */
[----:B------:R-:W2:Y:S01]  /*0460*/  LDG.E.CONSTANT R7, desc[UR14][R6.64] ;  /* 0x0000000e06077981 */ /* 0x000ea2000c1e9900 */
[----:B------:R-:W-:Y:S01]  /*0470*/  UIADD3 UR6, UP0, UPT, UR6, 0x4, URZ ;  /* 0x0000000406067890 */ /* 0x000fe2000ff1e0ff */
[----:B------:R-:W-:Y:S01]  /*0480*/  IADD3 R5, PT, PT, R5, 0x1, RZ ;  /* 0x0000000105057810 */ /* 0x000fe20007ffe0ff */
[----:B------:R-:W-:Y:S02]  /*0490*/  UIADD3 UR8, UPT, UPT, UR8, 0x1, URZ ;  /* 0x0000000108087890 */ /* 0x000fe4000fffe0ff */
[----:B------:R-:W-:Y:S02]  /*04a0*/  UIADD3.X UR7, UPT, UPT, URZ, UR7, URZ, UP0, !UPT ;  /* 0x00000007ff077290 */ /* 0x000fe400087fe4ff */
[----:B------:R-:W-:Y:S01]  /*04b0*/  UISETP.NE.AND UP0, UPT, UR8, URZ, UPT ;  /* 0x000000ff0800728c */ /* 0x000fe2000bf05270 */
[----:B--2---:R-:W-:-:S08]  /*04c0*/  FFMA R4, R7, R2, R4 ;  /* 0x0000000207047223 */ /* 0x004fd00000000004 */
[----:B------:R-:W-:Y:S05]  /*04d0*/  BRA.U UP0, `(.L_x_8) ;  /* 0xfffffffd00d07547 */ /* 0x000fea000b83ffff */
.L_x_5:
[----:B------:R-:W0:Y:S08]  /*04e0*/  LDC R5, c[0x0][0x39c] ;  /* 0x0000e700ff057b82 */ /* 0x000e300000000800 */
[----:B------:R-:W1:Y:S01]  /*04f0*/  LDC.64 R2, c[0x0][0x390] ;  /* 0x0000e400ff027b82 */ /* 0x000e620000000a00 */
[----:B0-----:R-:W-:-:S04]  /*0500*/  IMAD R5, R5, UR12, R0 ;  /* 0x0000000c05057c24 */ /* 0x001fc8000f8e0200 */
[----:B-1----:R-:W-:-:S05]  /*0510*/  IMAD.WIDE R2, R5, 0x4, R2 ;  /* 0x0000000405027825 */ /* 0x002fca00078e0202 */
[----:B------:R-:W-:Y:S01]  /*0520*/  STG.E desc[UR14][R2.64], R4 ;  /* 0x0000000402007986 */ /* 0x000fe2000c10190e */
[----:B------:R-:W-:Y:S05]  /*0530*/  EXIT ;  /* 0x000000000000794d */ /* 0x000fea0003800000 */
.L_x_9:
        /* <DEDUP_REMOVED lines=12> */
.L_x_53:


//--------------------- .text._Z15softmax_kernel3Pfiiif --------------------------
	.section	.text._Z15softmax_kernel3Pfiiif,"ax",@progbits
	.align	128
        .global         _Z15softmax_kernel3Pfiiif
        .type           _Z15softmax_kernel3Pfiiif,@function
        .size           _Z15softmax_kernel3Pfiiif,(.L_x_51 - _Z15softmax_kernel3Pfiiif)
        .other          _Z15softmax_kernel3Pfiiif,@"STO_CUDA_ENTRY STV_DEFAULT"
_Z15softmax_kernel3Pfiiif:
.text._Z15softmax_kernel3Pfiiif:
[----:B------:R-:W-:Y:S01]  /*0000*/  LDC R1, c[0x0][0x37c] ;  /* 0x0000df00ff017b82 */ /* 0x000fe20000000800 */
[----:B------:R-:W0:Y:S01]  /*0010*/  S2R R2, SR_TID.X ;  /* 0x0000000000027919 */ /* 0x000e220000002100 */
[----:B------:R-:W0:Y:S06]  /*0020*/  LDCU UR8, c[0x0][0x390] ;  /* 0x00007200ff0877ac */ /* 0x000e2c0008000800 */
[----:B------:R-:W1:Y:S01]  /*0030*/  S2UR UR4, SR_CTAID.X ;  /* 0x00000000000479c3 */ /* 0x000e620000002500 */
[----:B------:R-:W-:Y:S01]  /*0040*/  BSSY.RECONVERGENT B0, `(.L_x_10) ;  /* 0x0000015000007945 */ /* 0x000fe20003800200 */
[----:B------:R-:W-:Y:S01]  /*0050*/  IMAD.MOV.U32 R6, RZ, RZ, -0x800001 ;  /* 0xff7fffffff067424 */ /* 0x000fe200078e00ff */
[----:B------:R-:W2:Y:S05]  /*0060*/  LDCU.64 UR6, c[0x0][0x358] ;  /* 0x00006b00ff0677ac */ /* 0x000eaa0008000a00 */
[----:B------:R-:W1:Y:S08]  /*0070*/  LDC R3, c[0x0][0x388] ;  /* 0x0000e200ff037b82 */ /* 0x000e700000000800 */
[----:B------:R-:W3:Y:S08]  /*0080*/  LDC.64 R24, c[0x0][0x380] ;  /* 0x0000e000ff187b82 */ /* 0x000ef00000000a00 */
[----:B------:R-:W4:Y:S01]  /*0090*/  LDC R21, c[0x0][0x360] ;  /* 0x0000d800ff157b82 */ /* 0x000f220000000800 */
[----:B0-----:R-:W-:Y:S01]  /*00a0*/  ISETP.GE.AND P0, PT, R2, UR8, PT ;  /* 0x0000000802007c0c */ /* 0x001fe2000bf06270 */
[----:B-1----:R-:W-:Y:S01]  /*00b0*/  IMAD R5, R3, UR4, RZ ;  /* 0x0000000403057c24 */ /* 0x002fe2000f8e02ff */
[----:B------:R-:W0:Y:S03]  /*00c0*/  LDCU UR4, c[0x0][0x394] ;  /* 0x00007280ff0477ac */ /* 0x000e260008000800 */
[----:B---3--:R-:W-:-:S08]  /*00d0*/  IMAD.WIDE R24, R5, 0x4, R24 ;  /* 0x0000000405187825 */ /* 0x008fd000078e0218 */
[----:B--2---:R-:W-:Y:S05]  /*00e0*/  @P0 BRA `(.L_x_11) ;  /* 0x0000000000280947 */ /* 0x004fea0003800000 */
[----:B------:R-:W-:Y:S02]  /*00f0*/  IMAD.MOV.U32 R6, RZ, RZ, -0x800001 ;  /* 0xff7fffffff067424 */ /* 0x000fe400078e00ff */
[----:B------:R-:W-:-:S07]  /*0100*/  IMAD.MOV.U32 R0, RZ, RZ, R2 ;  /* 0x000000ffff007224 */ /* 0x000fce00078e0002 */
.L_x_12:
[----:B-1----:R-:W-:-:S05]  /*0110*/  IMAD.WIDE R4, R0, 0x4, R24 ;  /* 0x0000000400047825 */ /* 0x002fca00078e0218 */
[----:B------:R-:W0:Y:S01]  /*0120*/  LDG.E R7, desc[UR6][R4.64] ;  /* 0x0000000604077981 */ /* 0x000e22000c1e1900 */
[----:B----4-:R-:W-:-:S05]  /*0130*/  IMAD.IADD R0, R21, 0x1, R0 ;  /* 0x0000000115007824 */ /* 0x010fca00078e0200 */
[----:B------:R-:W-:Y:S01]  /*0140*/  ISETP.GE.AND P0, PT, R0, UR8, PT ;  /* 0x0000000800007c0c */ /* 0x000fe2000bf06270 */
[----:B0-----:R-:W-:-:S05]  /*0150*/  FMUL R7, R7, UR4 ;  /* 0x0000000407077c20 */ /* 0x001fca0008400000 */
[----:B------:R1:W-:Y:S01]  /*0160*/  STG.E desc[UR6][R4.64], R7 ;  /* 0x0000000704007986 */ /* 0x0003e2000c101906 */
[----:B------:R-:W-:-:S06]  /*0170*/  FMNMX R6, R7, R6, !PT ;  /* 0x0000000607067209 */ /* 0x000fcc0007800000 */
[----:B------:R-:W-:Y:S05]  /*0180*/  @!P0 BRA `(.L_x_12) ;  /* 0xfffffffc00e08947 */ /* 0x000fea000383ffff */
.L_x_11:
[----:B0-----:R-:W-:Y:S05]  /*0190*/  BSYNC.RECONVERGENT B0 ;  /* 0x0000000000007941 */ /* 0x001fea0003800200 */
.L_x_10:
[----:B-1----:R-:W0:Y:S01]  /*01a0*/  SHFL.DOWN PT, R5, R6, 0x10, 0x1f ;  /* 0x0a001f0006057f89 */ /* 0x002e2200000e0000 */
[----:B------:R-:W-:Y:S01]  /*01b0*/  ISETP.NE.AND P1, PT, R2, RZ, PT ;  /* 0x000000ff0200720c */ /* 0x000fe20003f25270 */
[----:B------:R-:W-:Y:S01]  /*01c0*/  BSSY.RECONVERGENT B0, `(.L_x_13) ;  /* 0x0000064000007945 */ /* 0x000fe20003800200 */
[----:B------:R-:W-:Y:S02]  /*01d0*/  SHF.R.U32.HI R22, RZ, 0x5, R2 ;  /* 0x00000005ff167819 */ /* 0x000fe40000011602 */
[----:B----4-:R-:W-:Y:S02]  /*01e0*/  SHF.R.U32.HI R20, RZ, 0x5, R21 ;  /* 0x00000005ff147819 */ /* 0x010fe40000011615 */
[----:B0-----:R-:W-:-:S05]  /*01f0*/  FMNMX R5, R5, R6, !PT ;  /* 0x0000000605057209 */ /* 0x001fca0007800000 */
[----:B------:R-:W0:Y:S02]  /*0200*/  SHFL.DOWN PT, R0, R5, 0x8, 0x1f ;  /* 0x09001f0005007f89 */ /* 0x000e2400000e0000 */
[----:B0-----:R-:W-:Y:S02]  /*0210*/  FMNMX R4, R5, R0, !PT ;  /* 0x0000000005047209 */ /* 0x001fe40007800000 */
[----:B------:R-:W-:-:S03]  /*0220*/  LOP3.LUT R0, R2, 0x1f, RZ, 0xc0, !PT ;  /* 0x0000001f02007812 */ /* 0x000fc600078ec0ff */
[----:B------:R-:W0:Y:S01]  /*0230*/  SHFL.DOWN PT, R7, R4, 0x4, 0x1f ;  /* 0x08801f0004077f89 */ /* 0x000e2200000e0000 */
[----:B------:R-:W-:-:S13]  /*0240*/  ISETP.NE.AND P0, PT, R0, RZ, PT ;  /* 0x000000ff0000720c */ /* 0x000fda0003f05270 */
[----:B------:R-:W1:Y:S01]  /*0250*/  @!P0 S2R R11, SR_CgaCtaId ;  /* 0x00000000000b8919 */ /* 0x000e620000008800 */
[----:B------:R-:W-:Y:S02]  /*0260*/  @!P0 MOV R0, 0x400 ;  /* 0x0000040000008802 */ /* 0x000fe40000000f00 */
[----:B0-----:R-:W-:-:S05]  /*0270*/  FMNMX R7, R4, R7, !PT ;  /* 0x0000000704077209 */ /* 0x001fca0007800000 */
[----:B------:R-:W0:Y:S01]  /*0280*/  SHFL.DOWN PT, R8, R7, 0x2, 0x1f ;  /* 0x08401f0007087f89 */ /* 0x000e2200000e0000 */
[----:B-1----:R-:W-:-:S05]  /*0290*/  @!P0 LEA R5, R11, R0, 0x18 ;  /* 0x000000000b058211 */ /* 0x002fca00078ec0ff */
[----:B------:R-:W-:Y:S01]  /*02a0*/  @!P0 IMAD R5, R22, 0x4, R5 ;  /* 0x0000000416058824 */ /* 0x000fe200078e0205 */
[----:B0-----:R-:W-:-:S05]  /*02b0*/  FMNMX R8, R7, R8, !PT ;  /* 0x0000000807087209 */ /* 0x001fca0007800000 */
[----:B------:R-:W0:Y:S02]  /*02c0*/  SHFL.DOWN PT, R9, R8, 0x1, 0x1f ;  /* 0x08201f0008097f89 */ /* 0x000e2400000e0000 */
[----:B0-----:R-:W-:-:S05]  /*02d0*/  FMNMX R0, R8, R9, !PT ;  /* 0x0000000908007209 */ /* 0x001fca0007800000 */
[----:B------:R0:W-:Y:S01]  /*02e0*/  @!P0 STS [R5], R0 ;  /* 0x0000000005008388 */ /* 0x0001e20000000800 */
[----:B------:R-:W-:Y:S06]  /*02f0*/  BAR.SYNC.DEFER_BLOCKING 0x0 ;  /* 0x0000000000007b1d */ /* 0x000fec0000010000 */
[----:B------:R-:W-:Y:S05]  /*0300*/  @P1 BRA `(.L_x_14) ;  /* 0x00000004003c1947 */ /* 0x000fea0003800000 */
[----:B------:R-:W-:Y:S01]  /*0310*/  ISETP.GE.U32.AND P1, PT, R21, 0x20, PT ;  /* 0x000000201500780c */ /* 0x000fe20003f26070 */
[----:B------:R-:W-:-:S12]  /*0320*/  IMAD.MOV.U32 R18, RZ, RZ, -0x800001 ;  /* 0xff7fffffff127424 */ /* 0x000fd800078e00ff */
[----:B------:R-:W-:Y:S05]  /*0330*/  @!P1 BRA `(.L_x_15) ;  /* 0x0000000400209947 */ /* 0x000fea0003800000 */
[C---:B0-----:R-:W-:Y:S01]  /*0340*/  IADD3 R0, PT, PT, R20.reuse, -0x1, RZ ;  /* 0xffffffff14007810 */ /* 0x041fe20007ffe0ff */
[----:B------:R-:W-:Y:S01]  /*0350*/  IMAD.MOV.U32 R18, RZ, RZ, -0x800001 ;  /* 0xff7fffffff127424 */ /* 0x000fe200078e00ff */
[----:B------:R-:W-:Y:S02]  /*0360*/  LOP3.LUT R26, R20, 0xf, RZ, 0xc0, !PT ;  /* 0x0000000f141a7812 */ /* 0x000fe400078ec0ff */
[----:B------:R-:W-:Y:S01]  /*0370*/  ISETP.GE.U32.AND P2, PT, R0, 0xf, PT ;  /* 0x0000000f0000780c */ /* 0x000fe20003f46070 */
[----:B------:R-:W-:Y:S01]  /*0380*/  IMAD.MOV.U32 R0, RZ, RZ, RZ ;  /* 0x000000ffff007224 */ /* 0x000fe200078e00ff */
[----:B------:R-:W-:-:S11]  /*0390*/  ISETP.NE.AND P1, PT, R26, RZ, PT ;  /* 0x000000ff1a00720c */ /* 0x000fd60003f25270 */
[----:B------:R-:W-:Y:S05]  /*03a0*/  @!P2 BRA `(.L_x_16) ;  /* 0x000000000060a947 */ /* 0x000fea0003800000 */
[----:B------:R-:W0:Y:S01]  /*03b0*/  S2UR UR5, SR_CgaCtaId ;  /* 0x00000000000579c3 */ /* 0x000e220000008800 */
[C---:B------:R-:W-:Y:S01]  /*03c0*/  LOP3.LUT R23, R20.reuse, 0x7fffff0, RZ, 0xc0, !PT ;  /* 0x07fffff014177812 */ /* 0x040fe200078ec0ff */
[----:B------:R-:W-:Y:S01]  /*03d0*/  UMOV UR4, 0x400 ;  /* 0x0000040000047882 */ /* 0x000fe20000000000 */
[----:B------:R-:W-:Y:S01]  /*03e0*/  LOP3.LUT R0, R20, 0x30, RZ, 0xc0, !PT ;  /* 0x0000003014007812 */ /* 0x000fe200078ec0ff */
[----:B------:R-:W-:Y:S02]  /*03f0*/  IMAD.MOV.U32 R18, RZ, RZ, -0x800001 ;  /* 0xff7fffffff127424 */ /* 0x000fe400078e00ff */
[----:B------:R-:W-:Y:S01]  /*0400*/  IMAD.MOV R23, RZ, RZ, -R23 ;  /* 0x000000ffff177224 */ /* 0x000fe200078e0a17 */
[----:B0-----:R-:W-:-:S04]  /*0410*/  ULEA UR4, UR5, UR4, 0x18 ;  /* 0x0000000405047291 */ /* 0x001fc8000f8ec0ff */
[----:B------:R-:W-:-:S12]  /*0420*/  UIADD3 UR4, UPT, UPT, UR4, 0x20, URZ ;  /* 0x0000002004047890 */ /* 0x000fd8000fffe0ff */
.L_x_17:
[----:B------:R-:W0:Y:S01]  /*0430*/  LDS.128 R4, [UR4+-0x20] ;  /* 0xffffe004ff047984 */ /* 0x000e220008000c00 */
[----:B------:R-:W-:-:S03]  /*0440*/  VIADD R23, R23, 0x10 ;  /* 0x0000001017177836 */ /* 0x000fc60000000000 */
[----:B------:R-:W1:Y:S02]  /*0450*/  LDS.128 R8, [UR4+-0x10] ;  /* 0xfffff004ff087984 */ /* 0x000e640008000c00 */
[----:B------:R-:W-:Y:S02]  /*0460*/  ISETP.NE.AND P2, PT, R23, RZ, PT ;  /* 0x000000ff1700720c */ /* 0x000fe40003f45270 */
[----:B------:R-:W2:Y:S01]  /*0470*/  LDS.128 R12, [UR4] ;  /* 0x00000004ff0c7984 */ /* 0x000ea20008000c00 */
[----:B0-----:R-:W-:-:S03]  /*0480*/  FMNMX3 R4, R18, R4, R5, !PT ;  /* 0x0000000412047276 */ /* 0x001fc60007800005 */
[----:B------:R-:W0:Y:S01]  /*0490*/  LDS.128 R16, [UR4+0x10] ;  /* 0x00001004ff107984 */ /* 0x000e220008000c00 */
[----:B------:R-:W-:Y:S01]  /*04a0*/  UIADD3 UR4, UPT, UPT, UR4, 0x40, URZ ;  /* 0x0000004004047890 */ /* 0x000fe2000fffe0ff */
[----:B------:R-:W-:-:S04]  /*04b0*/  FMNMX3 R4, R4, R6, R7, !PT ;  /* 0x0000000604047276 */ /* 0x000fc80007800007 */
[----:B-1----:R-:W-:-:S04]  /*04c0*/  FMNMX3 R4, R4, R8, R9, !PT ;  /* 0x0000000804047276 */ /* 0x002fc80007800009 */
[----:B------:R-:W-:-:S04]  /*04d0*/  FMNMX3 R4, R4, R10, R11, !PT ;  /* 0x0000000a04047276 */ /* 0x000fc8000780000b */
[----:B--2---:R-:W-:-:S04]  /*04e0*/  FMNMX3 R4, R4, R12, R13, !PT ;  /* 0x0000000c04047276 */ /* 0x004fc8000780000d */
[----:B------:R-:W-:-:S04]  /*04f0*/  FMNMX3 R4, R4, R14, R15, !PT ;  /* 0x0000000e04047276 */ /* 0x000fc8000780000f */
[----:B0-----:R-:W-:-:S04]  /*0500*/  FMNMX3 R4, R4, R16, R17, !PT ;  /* 0x0000001004047276 */ /* 0x001fc80007800011 */
[----:B------:R-:W-:Y:S01]  /*0510*/  FMNMX3 R18, R4, R18, R19, !PT ;  /* 0x0000001204127276 */ /* 0x000fe20007800013 */
[----:B------:R-:W-:Y:S06]  /*0520*/  @P2 BRA `(.L_x_17) ;  /* 0xfffffffc00c02947 */ /* 0x000fec000383ffff */
.L_x_16:
[----:B------:R-:W-:Y:S05]  /*0530*/  @!P1 BRA `(.L_x_15) ;  /* 0x0000000000a09947 */ /* 0x000fea0003800000 */
[----:B------:R-:W-:Y:S02]  /*0540*/  ISETP.GE.U32.AND P1, PT, R26, 0x8, PT ;  /* 0x000000081a00780c */ /* 0x000fe40003f26070 */
[----:B------:R-:W-:-:S04]  /*0550*/  LOP3.LUT R13, R20, 0x7, RZ, 0xc0, !PT ;  /* 0x00000007140d7812 */ /* 0x000fc800078ec0ff */
[----:B------:R-:W-:-:S07]  /*0560*/  ISETP.NE.AND P2, PT, R13, RZ, PT ;  /* 0x000000ff0d00720c */ /* 0x000fce0003f45270 */
[----:B------:R-:W-:Y:S06]  /*0570*/  @!P1 BRA `(.L_x_18) ;  /* 0x00000000002c9947 */ /* 0x000fec0003800000 */
[----:B------:R-:W0:Y:S01]  /*0580*/  S2R R5, SR_CgaCtaId ;  /* 0x0000000000057919 */ /* 0x000e220000008800 */
[----:B------:R-:W-:-:S04]  /*0590*/  MOV R4, 0x400 ;  /* 0x0000040000047802 */ /* 0x000fc80000000f00 */
[----:B0-----:R-:W-:-:S04]  /*05a0*/  LEA R5, R5, R4, 0x18 ;  /* 0x0000000405057211 */ /* 0x001fc800078ec0ff */
[C---:B------:R-:W-:Y:S01]  /*05b0*/  LEA R12, R0.reuse, R5, 0x2 ;  /* 0x00000005000c7211 */ /* 0x040fe200078e10ff */
[----:B------:R-:W-:-:S04]  /*05c0*/  VIADD R0, R0, 0x8 ;  /* 0x0000000800007836 */ /* 0x000fc80000000000 */
[----:B------:R-:W0:Y:S04]  /*05d0*/  LDS.128 R4, [R12] ;  /* 0x000000000c047984 */ /* 0x000e280000000c00 */
[----:B------:R-:W1:Y:S01]  /*05e0*/  LDS.128 R8, [R12+0x10] ;  /* 0x000010000c087984 */ /* 0x000e620000000c00 */
[----:B0-----:R-:W-:-:S04]  /*05f0*/  FMNMX3 R4, R18, R4, R5, !PT ;  /* 0x0000000412047276 */ /* 0x001fc80007800005 */
[----:B------:R-:W-:-:S04]  /*0600*/  FMNMX3 R4, R4, R6, R7, !PT ;  /* 0x0000000604047276 */ /* 0x000fc80007800007 */
[----:B-1----:R-:W-:-:S04]  /*0610*/  FMNMX3 R4, R4, R8, R9, !PT ;  /* 0x0000000804047276 */ /* 0x002fc80007800009 */
[----:B------:R-:W-:-:S07]  /*0620*/  FMNMX3 R18, R4, R10, R11, !PT ;  /* 0x0000000a04127276 */ /* 0x000fce000780000b */
.L_x_18:
[----:B------:R-:W-:Y:S05]  /*0630*/  @!P2 BRA `(.L_x_15) ;  /* 0x000000000060a947 */ /* 0x000fea0003800000 */
[----:B------:R-:W-:Y:S02]  /*0640*/  ISETP.GE.U32.AND P1, PT, R13, 0x4, PT ;  /* 0x000000040d00780c */ /* 0x000fe40003f26070 */
[----:B------:R-:W-:-:S04]  /*0650*/  LOP3.LUT R8, R20, 0x3, RZ, 0xc0, !PT ;  /* 0x0000000314087812 */ /* 0x000fc800078ec0ff */
[----:B------:R-:W-:-:S07]  /*0660*/  ISETP.NE.AND P2, PT, R8, RZ, PT ;  /* 0x000000ff0800720c */ /* 0x000fce0003f45270 */
[----:B------:R-:W-:Y:S06]  /*0670*/  @!P1 BRA `(.L_x_19) ;  /* 0x0000000000209947 */ /* 0x000fec0003800000 */
[----:B------:R-:W0:Y:S01]  /*0680*/  S2R R5, SR_CgaCtaId ;  /* 0x0000000000057919 */ /* 0x000e220000008800 */
[----:B------:R-:W-:-:S04]  /*0690*/  MOV R4, 0x400 ;  /* 0x0000040000047802 */ /* 0x000fc80000000f00 */
[----:B0-----:R-:W-:-:S05]  /*06a0*/  LEA R5, R5, R4, 0x18 ;  /* 0x0000000405057211 */ /* 0x001fca00078ec0ff */
[C---:B------:R-:W-:Y:S02]  /*06b0*/  IMAD R5, R0.reuse, 0x4, R5 ;  /* 0x0000000400057824 */ /* 0x040fe400078e0205 */
[----:B------:R-:W-:-:S04]  /*06c0*/  VIADD R0, R0, 0x4 ;  /* 0x0000000400007836 */ /* 0x000fc80000000000 */
[----:B------:R-:W0:Y:S02]  /*06d0*/  LDS.128 R4, [R5] ;  /* 0x0000000005047984 */ /* 0x000e240000000c00 */
[----:B0-----:R-:W-:-:S04]  /*06e0*/  FMNMX3 R4, R18, R4, R5, !PT ;  /* 0x0000000412047276 */ /* 0x001fc80007800005 */
[----:B------:R-:W-:-:S07]  /*06f0*/  FMNMX3 R18, R4, R6, R7, !PT ;  /* 0x0000000604127276 */ /* 0x000fce0007800007 */
.L_x_19:
[----:B------:R-:W-:Y:S05]  /*0700*/  @!P2 BRA `(.L_x_15) ;  /* 0x00000000002ca947 */ /* 0x000fea0003800000 */
[----:B------:R-:W0:Y:S01]  /*0710*/  S2R R5, SR_CgaCtaId ;  /* 0x0000000000057919 */ /* 0x000e220000008800 */
[----:B------:R-:W-:Y:S01]  /*0720*/  MOV R4, 0x400 ;  /* 0x0000040000047802 */ /* 0x000fe20000000f00 */
[----:B------:R-:W-:-:S03]  /*0730*/  IMAD.MOV R8, RZ, RZ, -R8 ;  /* 0x000000ffff087224 */ /* 0x000fc600078e0a08 */
[----:B0-----:R-:W-:-:S05]  /*0740*/  LEA R5, R5, R4, 0x18 ;  /* 0x0000000405057211 */ /* 0x001fca00078ec0ff */
[----:B------:R-:W-:-:S07]  /*0750*/  IMAD R0, R0, 0x4, R5 ;  /* 0x0000000400007824 */ /* 0x000fce00078e0205 */
.L_x_20:
[----:B------:R0:W1:Y:S01]  /*0760*/  LDS R5, [R0] ;  /* 0x0000000000057984 */ /* 0x0000620000000800 */
[----:B------:R-:W-:-:S04]  /*0770*/  IADD3 R8, PT, PT, R8, 0x1, RZ ;  /* 0x0000000108087810 */ /* 0x000fc80007ffe0ff */
[----:B------:R-:W-:Y:S01]  /*0780*/  ISETP.NE.AND P1, PT, R8, RZ, PT ;  /* 0x000000ff0800720c */ /* 0x000fe20003f25270 */
[----:B0-----:R-:W-:Y:S01]  /*0790*/  VIADD R0, R0, 0x4 ;  /* 0x0000000400007836 */ /* 0x001fe20000000000 */
[----:B-1----:R-:W-:-:S11]  /*07a0*/  FMNMX R18, R5, R18, !PT ;  /* 0x0000001205127209 */ /* 0x002fd60007800000 */
[----:B------:R-:W-:Y:S05]  /*07b0*/  @P1 BRA `(.L_x_20) ;  /* 0xfffffffc00e81947 */ /* 0x000fea000383ffff */
.L_x_15:
[----:B------:R-:W1:Y:S01]  /*07c0*/  S2UR UR5, SR_CgaCtaId ;  /* 0x00000000000579c3 */ /* 0x000e620000008800 */
[----:B------:R-:W-:Y:S02]  /*07d0*/  UMOV UR4, 0x400 ;  /* 0x0000040000047882 */ /* 0x000fe40000000000 */
[----:B-1----:R-:W-:-:S09]  /*07e0*/  ULEA UR4, UR5, UR4, 0x18 ;  /* 0x0000000405047291 */ /* 0x002fd2000f8ec0ff */
[----:B------:R1:W-:Y:S03]  /*07f0*/  STS [UR4], R18 ;  /* 0x00000012ff007988 */ /* 0x0003e60008000804 */
.L_x_14:
[----:B------:R-:W-:Y:S05]  /*0800*/  BSYNC.RECONVERGENT B0 ;  /* 0x0000000000007941 */ /* 0x000fea0003800200 */
.L_x_13:
[----:B------:R-:W-:Y:S01]  /*0810*/  BAR.SYNC.DEFER_BLOCKING 0x0 ;  /* 0x0000000000007b1d */ /* 0x000fe20000010000 */
[----:B------:R-:W-:Y:S01]  /*0820*/  ISETP.GE.AND P1, PT, R2, UR8, PT ;  /* 0x0000000802007c0c */ /* 0x000fe2000bf26270 */
[----:B0-----:R-:W-:-:S04]  /*0830*/  IMAD.MOV.U32 R0, RZ, RZ, RZ ;  /* 0x000000ffff007224 */ /* 0x001fc800078e00ff */
[----:B------:R-:W-:Y:S08]  /*0840*/  BSSY.RECONVERGENT B0, `(.L_x_21) ;  /* 0x0000022000007945 */ /* 0x000ff00003800200 */
[----:B------:R-:W-:Y:S05]  /*0850*/  @P1 BRA `(.L_x_22) ;  /* 0x0000000000801947 */ /* 0x000fea0003800000 */
[----:B------:R-:W0:Y:S01]  /*0860*/  S2UR UR5, SR_CgaCtaId ;  /* 0x00000000000579c3 */ /* 0x000e220000008800 */
[----:B------:R-:W-:Y:S01]  /*0870*/  UMOV UR4, 0x400 ;  /* 0x0000040000047882 */ /* 0x000fe20000000000 */
[----:B------:R-:W-:Y:S01]  /*0880*/  BSSY.RECONVERGENT B1, `(.L_x_23) ;  /* 0x0000015000017945 */ /* 0x000fe20003800200 */
[----:B------:R-:W-:Y:S01]  /*0890*/  IMAD.MOV.U32 R6, RZ, RZ, R2 ;  /* 0x000000ffff067224 */ /* 0x000fe200078e0002 */
[----:B0-----:R-:W-:-:S09]  /*08a0*/  ULEA UR4, UR5, UR4, 0x18 ;  /* 0x0000000405047291 */ /* 0x001fd2000f8ec0ff */
[----:B------:R-:W0:Y:S03]  /*08b0*/  LDS R0, [UR4] ;  /* 0x00000004ff007984 */ /* 0x000e260008000800 */
.L_x_24:
[----:B--2---:R-:W-:-:S05]  /*08c0*/  IMAD.WIDE R4, R6, 0x4, R24 ;  /* 0x0000000406047825 */ /* 0x004fca00078e0218 */
[----:B------:R-:W0:Y:S01]  /*08d0*/  LDG.E R7, desc[UR6][R4.64] ;  /* 0x0000000604077981 */ /* 0x000e22000c1e1900 */
[----:B------:R-:W-:Y:S02]  /*08e0*/  IMAD.MOV.U32 R8, RZ, RZ, 0x3bbb989d ;  /* 0x3bbb989dff087424 */ /* 0x000fe400078e00ff */
[----:B------:R-:W-:Y:S02]  /*08f0*/  IMAD.MOV.U32 R9, RZ, RZ, 0x437c0000 ;  /* 0x437c0000ff097424 */ /* 0x000fe400078e00ff */
[----:B------:R-:W-:-:S05]  /*0900*/  IMAD.IADD R6, R21, 0x1, R6 ;  /* 0x0000000115067824 */ /* 0x000fca00078e0206 */
[----:B------:R-:W-:Y:S01]  /*0910*/  ISETP.GE.AND P1, PT, R6, UR8, PT ;  /* 0x0000000806007c0c */ /* 0x000fe2000bf26270 */
[----:B0-----:R-:W-:-:S04]  /*0920*/  FADD R7, -R0, R7 ;  /* 0x0000000700077221 */ /* 0x001fc80000000100 */
[----:B------:R-:W-:-:S04]  /*0930*/  FFMA.SAT R8, R7, R8, 0.5 ;  /* 0x3f00000007087423 */ /* 0x000fc80000002008 */
[----:B------:R-:W-:-:S04]  /*0940*/  FFMA.RM R8, R8, R9, 12582913 ;  /* 0x4b40000108087423 */ /* 0x000fc80000004009 */
[C---:B------:R-:W-:Y:S01]  /*0950*/  FADD R10, R8.reuse, -12583039 ;  /* 0xcb40007f080a7421 */ /* 0x040fe20000000000 */
[----:B------:R-:W-:-:S03]  /*0960*/  SHF.L.U32 R8, R8, 0x17, RZ ;  /* 0x0000001708087819 */ /* 0x000fc600000006ff */
[----:B------:R-:W-:-:S04]  /*0970*/  FFMA R10, R7, 1.4426950216293334961, -R10 ;  /* 0x3fb8aa3b070a7823 */ /* 0x000fc8000000080a */
[----:B------:R-:W-:-:S04]  /*0980*/  FFMA R10, R7, 1.925963033500011079e-08, R10 ;  /* 0x32a57060070a7823 */ /* 0x000fc8000000000a */
[----:B------:R-:W0:Y:S02]  /*0990*/  MUFU.EX2 R7, R10 ;  /* 0x0000000a00077308 */ /* 0x000e240000000800 */
[----:B0-----:R-:W-:-:S05]  /*09a0*/  FMUL R7, R8, R7 ;  /* 0x0000000708077220 */ /* 0x001fca0000400000 */
[----:B------:R2:W-:Y:S01]  /*09b0*/  STG.E desc[UR6][R4.64], R7 ;  /* 0x0000000704007986 */ /* 0x0005e2000c101906 */
[----:B------:R-:W-:Y:S05]  /*09c0*/  @!P1 BRA `(.L_x_24) ;  /* 0xfffffffc00bc9947 */ /* 0x000fea000383ffff */
[----:B------:R-:W-:Y:S05]  /*09d0*/  BSYNC.RECONVERGENT B1 ;  /* 0x0000000000017941 */ /* 0x000fea0003800200 */
.L_x_23:
[----:B------:R-:W-:Y:S02]  /*09e0*/  IMAD.MOV.U32 R0, RZ, RZ, RZ ;  /* 0x000000ffff007224 */ /* 0x000fe400078e00ff */
[----:B------:R-:W-:-:S07]  /*09f0*/  IMAD.MOV.U32 R6, RZ, RZ, R2 ;  /* 0x000000ffff067224 */ /* 0x000fce00078e0002 */
.L_x_25:
[----:B--2---:R-:W-:-:S06]  /*0a00*/  IMAD.WIDE R4, R6, 0x4, R24 ;  /* 0x0000000406047825 */ /* 0x004fcc00078e0218 */
[----:B------:R-:W2:Y:S01]  /*0a10*/  LDG.E R5, desc[UR6][R4.64] ;  /* 0x0000000604057981 */ /* 0x000ea2000c1e1900 */
[----:B------:R-:W-:-:S05]  /*0a20*/  IMAD.IADD R6, R21, 0x1, R6 ;  /* 0x0000000115067824 */ /* 0x000fca00078e0206 */
[----:B------:R-:W-:Y:S01]  /*0a30*/  ISETP.GE.AND P1, PT, R6, UR8, PT ;  /* 0x0000000806007c0c */ /* 0x000fe2000bf26270 */
[----:B--2---:R-:W-:-:S12]  /*0a40*/  FADD R0, R5, R0 ;  /* 0x0000000005007221 */ /* 0x004fd80000000000 */
[----:B------:R-:W-:Y:S05]  /*0a50*/  @!P1 BRA `(.L_x_25) ;  /* 0xfffffffc00e89947 */ /* 0x000fea000383ffff */
.L_x_22:
[----:B------:R-:W-:Y:S05]  /*0a60*/  BSYNC.RECONVERGENT B0 ;  /* 0x0000000000007941 */ /* 0x000fea0003800200 */
.L_x_21:
[----:B------:R-:W0:Y:S01]  /*0a70*/  SHFL.DOWN PT, R5, R0, 0x10, 0x1f ;  /* 0x0a001f0000057f89 */ /* 0x000e2200000e0000 */
[----:B------:R-:W2:Y:S01]  /*0a80*/  S2UR UR5, SR_CgaCtaId ;  /* 0x00000000000579c3 */ /* 0x000ea20000008800 */
[----:B------:R-:W-:Y:S01]  /*0a90*/  UMOV UR4, 0x400 ;  /* 0x0000040000047882 */ /* 0x000fe20000000000 */
[----:B------:R-:W-:Y:S01]  /*0aa0*/  BSSY.RECONVERGENT B0, `(.L_x_26) ;  /* 0x0000076000007945 */ /* 0x000fe20003800200 */
[----:B0-----:R-:W-:Y:S01]  /*0ab0*/  FADD R5, R5, R0 ;  /* 0x0000000005057221 */ /* 0x001fe20000000000 */
[----:B--2---:R-:W-:Y:S01]  /*0ac0*/  ULEA UR4, UR5, UR4, 0x18 ;  /* 0x0000000405047291 */ /* 0x004fe2000f8ec0ff */
[----:B------:R-:W-:-:S03]  /*0ad0*/  IMAD.SHL.U32 R0, R20, 0x4, RZ ;  /* 0x0000000414007824 */ /* 0x000fc600078e00ff */
[----:B------:R-:W0:Y:S02]  /*0ae0*/  SHFL.DOWN PT, R4, R5, 0x8, 0x1f ;  /* 0x09001f0005047f89 */ /* 0x000e2400000e0000 */
[----:B0-----:R-:W-:Y:S01]  /*0af0*/  FADD R4, R5, R4 ;  /* 0x0000000405047221 */ /* 0x001fe20000000000 */
[----:B------:R-:W-:-:S04]  /*0b00*/  IADD3 R5, PT, PT, R0, UR4, RZ ;  /* 0x0000000400057c10 */ /* 0x000fc8000fffe0ff */
[----:B------:R-:W0:Y:S01]  /*0b10*/  SHFL.DOWN PT, R7, R4, 0x4, 0x1f ;  /* 0x08801f0004077f89 */ /* 0x000e2200000e0000 */
[----:B------:R-:W-:Y:S02]  /*0b20*/  @!P0 IMAD R22, R22, 0x4, R5 ;  /* 0x0000000416168824 */ /* 0x000fe400078e0205 */
[----:B0-----:R-:W-:-:S05]  /*0b30*/  FADD R7, R4, R7 ;  /* 0x0000000704077221 */ /* 0x001fca0000000000 */
[----:B------:R-:W0:Y:S02]  /*0b40*/  SHFL.DOWN PT, R6, R7, 0x2, 0x1f ;  /* 0x08401f0007067f89 */ /* 0x000e2400000e0000 */
[----:B0-----:R-:W-:-:S05]  /*0b50*/  FADD R6, R7, R6 ;  /* 0x0000000607067221 */ /* 0x001fca0000000000 */
[----:B------:R-:W0:Y:S02]  /*0b60*/  SHFL.DOWN PT, R9, R6, 0x1, 0x1f ;  /* 0x08201f0006097f89 */ /* 0x000e2400000e0000 */
[----:B0-----:R-:W-:-:S05]  /*0b70*/  FADD R9, R6, R9 ;  /* 0x0000000906097221 */ /* 0x001fca0000000000 */
[----:B------:R0:W-:Y:S01]  /*0b80*/  @!P0 STS [R22], R9 ;  /* 0x0000000916008388 */ /* 0x0001e20000000800 */
[----:B------:R-:W-:Y:S01]  /*0b90*/  BAR.SYNC.DEFER_BLOCKING 0x0 ;  /* 0x0000000000007b1d */ /* 0x000fe20000010000 */
[----:B------:R-:W-:-:S13]  /*0ba0*/  ISETP.NE.AND P0, PT, R2, RZ, PT ;  /* 0x000000ff0200720c */ /* 0x000fda0003f05270 */
[----:B0-----:R-:W-:Y:S05]  /*0bb0*/  @P0 BRA `(.L_x_27) ;  /* 0x0000000400900947 */ /* 0x001fea0003800000 */
[----:B------:R-:W-:Y:S01]  /*0bc0*/  ISETP.GE.U32.AND P0, PT, R21, 0x20, PT ;  /* 0x000000201500780c */ /* 0x000fe20003f06070 */
[----:B------:R-:W-:-:S12]  /*0bd0*/  IMAD.MOV.U32 R15, RZ, RZ, RZ ;  /* 0x000000ffff0f7224 */ /* 0x000fd800078e00ff */
[----:B------:R-:W-:Y:S05]  /*0be0*/  @!P0 BRA `(.L_x_28) ;  /* 0x0000000400808947 */ /* 0x000fea0003800000 */
[C---:B------:R-:W-:Y:S01]  /*0bf0*/  VIADD R4, R20.reuse, 0xffffffff ;  /* 0xffffffff14047836 */ /* 0x040fe20000000000 */
[----:B-1----:R-:W-:Y:S01]  /*0c00*/  LOP3.LUT R18, R20, 0xf, RZ, 0xc0, !PT ;  /* 0x0000000f14127812 */ /* 0x002fe200078ec0ff */
[----:B------:R-:W-:-:S03]  /*0c10*/  IMAD.MOV.U32 R15, RZ, RZ, RZ ;  /* 0x000000ffff0f7224 */ /* 0x000fc600078e00ff */
[----:B------:R-:W-:Y:S01]  /*0c20*/  ISETP.GE.U32.AND P0, PT, R4, 0xf, PT ;  /* 0x0000000f0400780c */ /* 0x000fe20003f06070 */
[----:B------:R-:W-:Y:S01]  /*0c30*/  IMAD.MOV.U32 R4, RZ, RZ, RZ ;  /* 0x000000ffff047224 */ /* 0x000fe200078e00ff */
[----:B------:R-:W-:-:S11]  /*0c40*/  ISETP.NE.AND P1, PT, R18, RZ, PT ;  /* 0x000000ff1200720c */ /* 0x000fd60003f25270 */
[----:B------:R-:W-:Y:S05]  /*0c50*/  @!P0 BRA `(.L_x_29) ;  /* 0x0000000000a48947 */ /* 0x000fea0003800000 */
[C---:B------:R-:W-:Y:S01]  /*0c60*/  LOP3.LUT R7, R20.reuse, 0x7fffff0, RZ, 0xc0, !PT ;  /* 0x07fffff014077812 */ /* 0x040fe200078ec0ff */
[----:B------:R-:W-:Y:S01]  /*0c70*/  IMAD.MOV.U32 R15, RZ, RZ, RZ ;  /* 0x000000ffff0f7224 */ /* 0x000fe200078e00ff */
[----:B------:R-:W-:Y:S02]  /*0c80*/  LOP3.LUT R4, R20, 0x30, RZ, 0xc0, !PT ;  /* 0x0000003014047812 */ /* 0x000fe400078ec0ff */
[----:B------:R-:W-:Y:S01]  /*0c90*/  IADD3 R6, PT, PT, R5, 0x20, RZ ;  /* 0x0000002005067810 */ /* 0x000fe20007ffe0ff */
[----:B------:R-:W-:-:S07]  /*0ca0*/  IMAD.MOV R7, RZ, RZ, -R7 ;  /* 0x000000ffff077224 */ /* 0x000fce00078e0a07 */
.L_x_30:
[----:B------:R-:W0:Y:S01]  /*0cb0*/  LDS R14, [R6+-0x20] ;  /* 0xffffe000060e7984 */ /* 0x000e220000000800 */
[----:B------:R-:W-:-:S03]  /*0cc0*/  VIADD R7, R7, 0x10 ;  /* 0x0000001007077836 */ /* 0x000fc60000000000 */
[----:B------:R-:W1:Y:S02]  /*0cd0*/  LDS R16, [R6+-0x1c] ;  /* 0xffffe40006107984 */ /* 0x000e640000000800 */
[----:B------:R-:W-:Y:S02]  /*0ce0*/  ISETP.NE.AND P0, PT, R7, RZ, PT ;  /* 0x000000ff0700720c */ /* 0x000fe40003f05270 */
[----:B------:R-:W2:Y:S04]  /*0cf0*/  LDS R17, [R6+-0x18] ;  /* 0xffffe80006117984 */ /* 0x000ea80000000800 */
[----:B------:R-:W3:Y:S04]  /*0d00*/  LDS R22, [R6+-0x14] ;  /* 0xffffec0006167984 */ /* 0x000ee80000000800 */
[----:B------:R-:W4:Y:S04]  /*0d10*/  LDS R13, [R6+-0x10] ;  /* 0xfffff000060d7984 */ /* 0x000f280000000800 */
[----:B------:R-:W5:Y:S04]  /*0d20*/  LDS R12, [R6+-0xc] ;  /* 0xfffff400060c7984 */ /* 0x000f680000000800 */
[----:B------:R-:W5:Y:S04]  /*0d30*/  LDS R8, [R6+-0x8] ;  /* 0xfffff80006087984 */ /* 0x000f680000000800 */
[----:B------:R-:W5:Y:S04]  /*0d40*/  LDS R9, [R6+-0x4] ;  /* 0xfffffc0006097984 */ /* 0x000f680000000800 */
[----:B------:R-:W5:Y:S04]  /*0d50*/  LDS R10, [R6] ;  /* 0x00000000060a7984 */ /* 0x000f680000000800 */
[----:B------:R-:W5:Y:S01]  /*0d60*/  LDS R11, [R6+0x4] ;  /* 0x00000400060b7984 */ /* 0x000f620000000800 */
[----:B0-----:R-:W-:-:S03]  /*0d70*/  FADD R15, R14, R15 ;  /* 0x0000000f0e0f7221 */ /* 0x001fc60000000000 */
[----:B------:R-:W0:Y:S01]  /*0d80*/  LDS R14, [R6+0x8] ;  /* 0x00000800060e7984 */ /* 0x000e220000000800 */
[----:B-1----:R-:W-:-:S03]  /*0d90*/  FADD R16, R15, R16 ;  /* 0x000000100f107221 */ /* 0x002fc60000000000 */
[----:B------:R-:W1:Y:S01]  /*0da0*/  LDS R15, [R6+0xc] ;  /* 0x00000c00060f7984 */ /* 0x000e620000000800 */
[----:B--2---:R-:W-:-:S03]  /*0db0*/  FADD R17, R16, R17 ;  /* 0x0000001110117221 */ /* 0x004fc60000000000 */
[----:B------:R-:W2:Y:S01]  /*0dc0*/  LDS R16, [R6+0x10] ;  /* 0x0000100006107984 */ /* 0x000ea20000000800 */
[----:B---3--:R-:W-:-:S03]  /*0dd0*/  FADD R22, R17, R22 ;  /* 0x0000001611167221 */ /* 0x008fc60000000000 */
[----:B------:R-:W3:Y:S01]  /*0de0*/  LDS R17, [R6+0x14] ;  /* 0x0000140006117984 */ /* 0x000ee20000000800 */
[----:B----4-:R-:W-:-:S03]  /*0df0*/  FADD R19, R22, R13 ;  /* 0x0000000d16137221 */ /* 0x010fc60000000000 */
[----:B------:R-:W4:Y:S01]  /*0e00*/  LDS R13, [R6+0x18] ;  /* 0x00001800060d7984 */ /* 0x000f220000000800 */
[----:B-----5:R-:W-:-:S03]  /*0e10*/  FADD R19, R19, R12 ;  /* 0x0000000c13137221 */ /* 0x020fc60000000000 */
[----:B------:R5:W4:Y:S01]  /*0e20*/  LDS R12, [R6+0x1c] ;  /* 0x00001c00060c7984 */ /* 0x000b220000000800 */
[----:B------:R-:W-:-:S04]  /*0e30*/  FADD R8, R19, R8 ;  /* 0x0000000813087221 */ /* 0x000fc80000000000 */
[----:B------:R-:W-:Y:S01]  /*0e40*/  FADD R9, R8, R9 ;  /* 0x0000000908097221 */ /* 0x000fe20000000000 */
[----:B-----5:R-:W-:-:S03]  /*0e50*/  VIADD R6, R6, 0x40 ;  /* 0x0000004006067836 */ /* 0x020fc60000000000 */
[----:B------:R-:W-:-:S04]  /*0e60*/  FADD R10, R9, R10 ;  /* 0x0000000a090a7221 */ /* 0x000fc80000000000 */
[----:B------:R-:W-:-:S04]  /*0e70*/  FADD R11, R10, R11 ;  /* 0x0000000b0a0b7221 */ /* 0x000fc80000000000 */
[----:B0-----:R-:W-:-:S04]  /*0e80*/  FADD R14, R11, R14 ;  /* 0x0000000e0b0e7221 */ /* 0x001fc80000000000 */
[----:B-1----:R-:W-:-:S04]  /*0e90*/  FADD R15, R14, R15 ;  /* 0x0000000f0e0f7221 */ /* 0x002fc80000000000 */
[----:B--2---:R-:W-:-:S04]  /*0ea0*/  FADD R16, R15, R16 ;  /* 0x000000100f107221 */ /* 0x004fc80000000000 */
[----:B---3--:R-:W-:-:S04]  /*0eb0*/  FADD R16, R16, R17 ;  /* 0x0000001110107221 */ /* 0x008fc80000000000 */
[----:B----4-:R-:W-:-:S04]  /*0ec0*/  FADD R13, R16, R13 ;  /* 0x0000000d100d7221 */ /* 0x010fc80000000000 */
[----:B------:R-:W-:Y:S01]  /*0ed0*/  FADD R15, R13, R12 ;  /* 0x0000000c0d0f7221 */ /* 0x000fe20000000000 */
[----:B------:R-:W-:Y:S06]  /*0ee0*/  @P0 BRA `(.L_x_30) ;  /* 0xfffffffc00700947 */ /* 0x000fec000383ffff */
.L_x_29:
[----:B------:R-:W-:Y:S05]  /*0ef0*/  @!P1 BRA `(.L_x_28) ;  /* 0x0000000000bc9947 */ /* 0x000fea0003800000 */
[----:B------:R-:W-:Y:S02]  /*0f00*/  ISETP.GE.U32.AND P0, PT, R18, 0x8, PT ;  /* 0x000000081200780c */ /* 0x000fe40003f06070 */
[----:B------:R-:W-:-:S04]  /*0f10*/  LOP3.LUT R9, R20, 0x7, RZ, 0xc0, !PT ;  /* 0x0000000714097812 */ /* 0x000fc800078ec0ff */
[----:B------:R-:W-:-:S07]  /*0f20*/  ISETP.NE.AND P1, PT, R9, RZ, PT ;  /* 0x000000ff0900720c */ /* 0x000fce0003f25270 */
[----:B------:R-:W-:Y:S06]  /*0f30*/  @!P0 BRA `(.L_x_31) ;  /* 0x0000000000488947 */ /* 0x000fec0003800000 */
[C---:B------:R-:W-:Y:S01]  /*0f40*/  IMAD R6, R4.reuse, 0x4, R5 ;  /* 0x0000000404067824 */ /* 0x040fe200078e0205 */
[----:B------:R-:W-:-:S04]  /*0f50*/  IADD3 R4, PT, PT, R4, 0x8, RZ ;  /* 0x0000000804047810 */ /* 0x000fc80007ffe0ff */
[----:B------:R-:W0:Y:S04]  /*0f60*/  LDS R8, [R6] ;  /* 0x0000000006087984 */ /* 0x000e280000000800 */
[----:B------:R-:W1:Y:S04]  /*0f70*/  LDS R7, [R6+0x4] ;  /* 0x0000040006077984 */ /* 0x000e680000000800 */
[----:B------:R-:W2:Y:S04]  /*0f80*/  LDS R10, [R6+0x8] ;  /* 0x00000800060a7984 */ /* 0x000ea80000000800 */
[----:B------:R-:W3:Y:S04]  /*0f90*/  LDS R12, [R6+0xc] ;  /* 0x00000c00060c7984 */ /* 0x000ee80000000800 */
[----:B------:R-:W4:Y:S04]  /*0fa0*/  LDS R14, [R6+0x10] ;  /* 0x00001000060e7984 */ /* 0x000f280000000800 */
[----:B------:R-:W5:Y:S04]  /*0fb0*/  LDS R16, [R6+0x14] ;  /* 0x0000140006107984 */ /* 0x000f680000000800 */
[----:B------:R-:W5:Y:S04]  /*0fc0*/  LDS R18, [R6+0x18] ;  /* 0x0000180006127984 */ /* 0x000f680000000800 */
[----:B------:R-:W5:Y:S01]  /*0fd0*/  LDS R22, [R6+0x1c] ;  /* 0x00001c0006167984 */ /* 0x000f620000000800 */
[----:B0-----:R-:W-:-:S04]  /*0fe0*/  FADD R8, R15, R8 ;  /* 0x000000080f087221 */ /* 0x001fc80000000000 */
[----:B-1----:R-:W-:-:S04]  /*0ff0*/  FADD R7, R8, R7 ;  /* 0x0000000708077221 */ /* 0x002fc80000000000 */
[----:B--2---:R-:W-:-:S04]  /*1000*/  FADD R7, R7, R10 ;  /* 0x0000000a07077221 */ /* 0x004fc80000000000 */
[----:B---3--:R-:W-:-:S04]  /*1010*/  FADD R7, R7, R12 ;  /* 0x0000000c07077221 */ /* 0x008fc80000000000 */
[----:B----4-:R-:W-:-:S04]  /*1020*/  FADD R7, R7, R14 ;  /* 0x0000000e07077221 */ /* 0x010fc80000000000 */
[----:B-----5:R-:W-:-:S04]  /*1030*/  FADD R7, R7, R16 ;  /* 0x0000001007077221 */ /* 0x020fc80000000000 */
[----:B------:R-:W-:-:S04]  /*1040*/  FADD R7, R7, R18 ;  /* 0x0000001207077221 */ /* 0x000fc80000000000 */
[----:B------:R-:W-:-:S07]  /*1050*/  FADD R15, R7, R22 ;  /* 0x00000016070f7221 */ /* 0x000fce0000000000 */
.L_x_31:
[----:B------:R-:W-:Y:S05]  /*1060*/  @!P1 BRA `(.L_x_28) ;  /* 0x0000000000609947 */ /* 0x000fea0003800000 */
[----:B------:R-:W-:Y:S02]  /*1070*/  ISETP.GE.U32.AND P0, PT, R9, 0x4, PT ;  /* 0x000000040900780c */ /* 0x000fe40003f06070 */
[----:B------:R-:W-:-:S04]  /*1080*/  LOP3.LUT R20, R20, 0x3, RZ, 0xc0, !PT ;  /* 0x0000000314147812 */ /* 0x000fc800078ec0ff */
[----:B------:R-:W-:-:S07]  /*1090*/  ISETP.NE.AND P1, PT, R20, RZ, PT ;  /* 0x000000ff1400720c */ /* 0x000fce0003f25270 */
[----:B------:R-:W-:Y:S06]  /*10a0*/  @!P0 BRA `(.L_x_32) ;  /* 0x0000000000288947 */ /* 0x000fec0003800000 */
[C---:B------:R-:W-:Y:S02]  /*10b0*/  IMAD R5, R4.reuse, 0x4, R5 ;  /* 0x0000000404057824 */ /* 0x040fe400078e0205 */
[----:B------:R-:W-:-:S03]  /*10c0*/  VIADD R4, R4, 0x4 ;  /* 0x0000000404047836 */ /* 0x000fc60000000000 */
[----:B------:R-:W0:Y:S04]  /*10d0*/  LDS R6, [R5] ;  /* 0x0000000005067984 */ /* 0x000e280000000800 */
[----:B------:R-:W1:Y:S04]  /*10e0*/  LDS R7, [R5+0x4] ;  /* 0x0000040005077984 */ /* 0x000e680000000800 */
[----:B------:R-:W2:Y:S04]  /*10f0*/  LDS R9, [R5+0x8] ;  /* 0x0000080005097984 */ /* 0x000ea80000000800 */
[----:B------:R-:W3:Y:S01]  /*1100*/  LDS R11, [R5+0xc] ;  /* 0x00000c00050b7984 */ /* 0x000ee20000000800 */
[----:B0-----:R-:W-:-:S04]  /*1110*/  FADD R6, R15, R6 ;  /* 0x000000060f067221 */ /* 0x001fc80000000000 */
[----:B-1----:R-:W-:-:S04]  /*1120*/  FADD R6, R6, R7 ;  /* 0x0000000706067221 */ /* 0x002fc80000000000 */
[----:B--2---:R-:W-:-:S04]  /*1130*/  FADD R6, R6, R9 ;  /* 0x0000000906067221 */ /* 0x004fc80000000000 */
[----:B---3--:R-:W-:-:S07]  /*1140*/  FADD R15, R6, R11 ;  /* 0x0000000b060f7221 */ /* 0x008fce0000000000 */
.L_x_32:
[----:B------:R-:W-:Y:S05]  /*1150*/  @!P1 BRA `(.L_x_28) ;  /* 0x0000000000249947 */ /* 0x000fea0003800000 */
[----:B------:R-:W-:Y:S02]  /*1160*/  IMAD R4, R4, 0x4, R0 ;  /* 0x0000000404047824 */ /* 0x000fe400078e0200 */
[----:B------:R-:W-:Y:S02]  /*1170*/  IMAD.MOV R5, RZ, RZ, -R20 ;  /* 0x000000ffff057224 */ /* 0x000fe400078e0a14 */
[----:B------:R-:W-:-:S07]  /*1180*/  VIADD R4, R4, UR4 ;  /* 0x0000000404047c36 */ /* 0x000fce0008000000 */
.L_x_33:
[----:B------:R0:W1:Y:S01]  /*1190*/  LDS R6, [R4] ;  /* 0x0000000004067984 */ /* 0x0000620000000800 */
[----:B------:R-:W-:-:S04]  /*11a0*/  IADD3 R5, PT, PT, R5, 0x1, RZ ;  /* 0x0000000105057810 */ /* 0x000fc80007ffe0ff */
[----:B------:R-:W-:Y:S01]  /*11b0*/  ISETP.NE.AND P0, PT, R5, RZ, PT ;  /* 0x000000ff0500720c */ /* 0x000fe20003f05270 */
[----:B0-----:R-:W-:Y:S02]  /*11c0*/  VIADD R4, R4, 0x4 ;  /* 0x0000000404047836 */ /* 0x001fe40000000000 */
[----:B-1----:R-:W-:-:S10]  /*11d0*/  FADD R15, R6, R15 ;  /* 0x0000000f060f7221 */ /* 0x002fd40000000000 */
[----:B------:R-:W-:Y:S05]  /*11e0*/  @P0 BRA `(.L_x_33) ;  /* 0xfffffffc00e80947 */ /* 0x000fea000383ffff */
.L_x_28:
[----:B------:R0:W-:Y:S02]  /*11f0*/  STS [R0+UR4], R15 ;  /* 0x0000000f00007988 */ /* 0x0001e40008000804 */
.L_x_27:
[----:B------:R-:W-:Y:S05]  /*1200*/  BSYNC.RECONVERGENT B0 ;  /* 0x0000000000007941 */ /* 0x000fea0003800200 */
.L_x_26:
[----:B------:R-:W-:Y:S01]  /*1210*/  BAR.SYNC.DEFER_BLOCKING 0x0 ;  /* 0x0000000000007b1d */ /* 0x000fe20000010000 */
[----:B------:R-:W-:-:S13]  /*1220*/  ISETP.GE.AND P0, PT, R2, R3, PT ;  /* 0x000000030200720c */ /* 0x000fda0003f06270 */
[----:B------:R-:W-:Y:S05]  /*1230*/  @P0 EXIT ;  /* 0x000000000000094d */ /* 0x000fea0003800000 */
[----:B------:R2:W3:Y:S01]  /*1240*/  LDS R3, [R0+UR4] ;  /* 0x0000000400037984 */ /* 0x0004e20008000800 */
[----:B------:R-:W4:Y:S01]  /*1250*/  LDCU UR4, c[0x0][0x390] ;  /* 0x00007200ff0477ac */ /* 0x000f220008000800 */
[----:B------:R-:W0:Y:S02]  /*1260*/  LDCU UR5, c[0x0][0x388] ;  /* 0x00007100ff0577ac */ /* 0x000e240008000800 */
.L_x_37:
[C---:B----4-:R-:W-:Y:S01]  /*1270*/  ISETP.GE.AND P0, PT, R2.reuse, UR4, PT ;  /* 0x0000000402007c0c */ /* 0x050fe2000bf06270 */
[----:B------:R-:W-:Y:S01]  /*1280*/  BSSY.RECONVERGENT B0, `(.L_x_34) ;  /* 0x0000012000007945 */ /* 0x000fe20003800200 */
[----:B------:R-:W-:Y:S02]  /*1290*/  IMAD.MOV.U32 R7, RZ, RZ, RZ ;  /* 0x000000ffff077224 */ /* 0x000fe400078e00ff */
[----:B------:R-:W-:-:S09]  /*12a0*/  IMAD.WIDE R4, R2, 0x4, R24 ;  /* 0x0000000402047825 */ /* 0x000fd200078e0218 */
[----:B------:R-:W-:Y:S05]  /*12b0*/  @P0 BRA `(.L_x_35) ;  /* 0x0000000000380947 */ /* 0x000fea0003800000 */
[----:B0-2---:R-:W2:Y:S01]  /*12c0*/  LDG.E R0, desc[UR6][R4.64] ;  /* 0x0000000604007981 */ /* 0x005ea2000c1e1900 */
[----:B---3--:R-:W0:Y:S01]  /*12d0*/  MUFU.RCP R6, R3 ;  /* 0x0000000300067308 */ /* 0x008e220000001000 */
[----:B------:R-:W-:Y:S01]  /*12e0*/  BSSY.RECONVERGENT B1, `(.L_x_35) ;  /* 0x000000b000017945 */ /* 0x000fe20003800200 */
[----:B0-----:R-:W-:-:S04]  /*12f0*/  FFMA R7, -R3, R6, 1 ;  /* 0x3f80000003077423 */ /* 0x001fc80000000106 */
[----:B------:R-:W-:Y:S02]  /*1300*/  FFMA R7, R6, R7, R6 ;  /* 0x0000000706077223 */ /* 0x000fe40000000006 */
[----:B--2---:R-:W0:Y:S02]  /*1310*/  FCHK P0, R0, R3 ;  /* 0x0000000300007302 */ /* 0x004e240000000000 */
[----:B------:R-:W-:-:S04]  /*1320*/  FFMA R6, R0, R7, RZ ;  /* 0x0000000700067223 */ /* 0x000fc800000000ff */
[----:B------:R-:W-:-:S04]  /*1330*/  FFMA R8, -R3, R6, R0 ;  /* 0x0000000603087223 */ /* 0x000fc80000000100 */
[----:B------:R-:W-:Y:S01]  /*1340*/  FFMA R7, R7, R8, R6 ;  /* 0x0000000807077223 */ /* 0x000fe20000000006 */
[----:B0-----:R-:W-:Y:S06]  /*1350*/  @!P0 BRA `(.L_x_36) ;  /* 0x00000000000c8947 */ /* 0x001fec0003800000 */
[----:B------:R-:W-:-:S07]  /*1360*/  MOV R6, 0x1380 ;  /* 0x0000138000067802 */ /* 0x000fce0000000f00 */
[----:B-1----:R-:W-:Y:S05]  /*1370*/  CALL.REL.NOINC `($__internal_0_$__cuda_sm3x_div_rn_noftz_f32_slowpath) ;  /* 0x0000000000207944 */ /* 0x002fea0003c00000 */
[----:B------:R-:W-:-:S07]  /*1380*/  IMAD.MOV.U32 R7, RZ, RZ, R0 ;  /* 0x000000ffff077224 */ /* 0x000fce00078e0000 */
.L_x_36:
[----:B------:R-:W-:Y:S05]  /*1390*/  BSYNC.RECONVERGENT B1 ;  /* 0x0000000000017941 */ /* 0x000fea0003800200 */
.L_x_35:
[----:B0-----:R-:W-:Y:S05]  /*13a0*/  BSYNC.RECONVERGENT B0 ;  /* 0x0000000000007941 */ /* 0x001fea0003800200 */
.L_x_34:
[----:B------:R0:W-:Y:S01]  /*13b0*/  STG.E desc[UR6][R4.64], R7 ;  /* 0x0000000704007986 */ /* 0x0001e2000c101906 */
[----:B------:R-:W-:-:S05]  /*13c0*/  IMAD.IADD R2, R21, 0x1, R2 ;  /* 0x0000000115027824 */ /* 0x000fca00078e0202 */
[----:B------:R-:W-:-:S13]  /*13d0*/  ISETP.GE.AND P0, PT, R2, UR5, PT ;  /* 0x0000000502007c0c */ /* 0x000fda000bf06270 */
[----:B0-----:R-:W-:Y:S05]  /*13e0*/  @!P0 BRA `(.L_x_37) ;  /* 0xfffffffc00a08947 */ /* 0x001fea000383ffff */
[----:B------:R-:W-:Y:S05]  /*13f0*/  EXIT ;  /* 0x000000000000794d */ /* 0x000fea0003800000 */
        .weak           $__internal_0_$__cuda_sm3x_div_rn_noftz_f32_slowpath
        .type           $__internal_0_$__cuda_sm3x_div_rn_noftz_f32_slowpath,@function
        .size           $__internal_0_$__cuda_sm3x_div_rn_noftz_f32_slowpath,(.L_x_51 - $__internal_0_$__cuda_sm3x_div_rn_noftz_f32_slowpath)
$__internal_0_$__cuda_sm3x_div_rn_noftz_f32_slowpath:
[--C-:B------:R-:W-:Y:S01]  /*1400*/  SHF.R.U32.HI R8, RZ, 0x17, R3.reuse ;  /* 0x00000017ff087819 */ /* 0x100fe20000011603 */
[----:B------:R-:W-:Y:S01]  /*1410*/  BSSY.RECONVERGENT B2, `(.L_x_38) ;  /* 0x0000064000027945 */ /* 0x000fe20003800200 */
[--C-:B------:R-:W-:Y:S01]  /*1420*/  SHF.R.U32.HI R7, RZ, 0x17, R0.reuse ;  /* 0x00000017ff077819 */ /* 0x100fe20000011600 */
[----:B------:R-:W-:Y:S01]  /*1430*/  IMAD.MOV.U32 R9, RZ, RZ, R0 ;  /* 0x000000ffff097224 */ /* 0x000fe200078e0000 */
[----:B------:R-:W-:Y:S01]  /*1440*/  LOP3.LUT R8, R8, 0xff, RZ, 0xc0, !PT ;  /* 0x000000ff08087812 */ /* 0x000fe200078ec0ff */
[----:B------:R-:W-:Y:S01]  /*1450*/  IMAD.MOV.U32 R10, RZ, RZ, R3 ;  /* 0x000000ffff0a7224 */ /* 0x000fe200078e0003 */
[----:B------:R-:W-:-:S03]  /*1460*/  LOP3.LUT R14, R7, 0xff, RZ, 0xc0, !PT ;  /* 0x000000ff070e7812 */ /* 0x000fc600078ec0ff */
[----:B------:R-:W-:Y:S01]  /*1470*/  VIADD R11, R8, 0xffffffff ;  /* 0xffffffff080b7836 */ /* 0x000fe20000000000 */
[----:B------:R-:W-:-:S04]  /*1480*/  IADD3 R12, PT, PT, R14, -0x1, RZ ;  /* 0xffffffff0e0c7810 */ /* 0x000fc80007ffe0ff */
[----:B------:R-:W-:-:S04]  /*1490*/  ISETP.GT.U32.AND P0, PT, R11, 0xfd, PT ;  /* 0x000000fd0b00780c */ /* 0x000fc80003f04070 */
[----:B------:R-:W-:-:S13]  /*14a0*/  ISETP.GT.U32.OR P0, PT, R12, 0xfd, P0 ;  /* 0x000000fd0c00780c */ /* 0x000fda0000704470 */
[----:B------:R-:W-:Y:S01]  /*14b0*/  @!P0 IMAD.MOV.U32 R7, RZ, RZ, RZ ;  /* 0x000000ffff078224 */ /* 0x000fe200078e00ff */
[----:B------:R-:W-:Y:S06]  /*14c0*/  @!P0 BRA `(.L_x_39) ;  /* 0x00000000005c8947 */ /* 0x000fec0003800000 */
[----:B------:R-:W-:Y:S02]  /*14d0*/  FSETP.GTU.FTZ.AND P1, PT, |R3|, +INF , PT ;  /* 0x7f8000000300780b */ /* 0x000fe40003f3c200 */
[----:B------:R-:W-:-:S04]  /*14e0*/  FSETP.GTU.FTZ.AND P0, PT, |R0|, +INF , PT ;  /* 0x7f8000000000780b */ /* 0x000fc80003f1c200 */
[----:B------:R-:W-:-:S13]  /*14f0*/  PLOP3.LUT P0, PT, P0, P1, PT, 0xf8, 0x8f ;  /* 0x00000000008f781c */ /* 0x000fda0000703f70 */
[----:B------:R-:W-:Y:S05]  /*1500*/  @P0 BRA `(.L_x_40) ;  /* 0x00000004004c0947 */ /* 0x000fea0003800000 */
[----:B------:R-:W-:-:S13]  /*1510*/  LOP3.LUT P0, RZ, R10, 0x7fffffff, R9, 0xc8, !PT ;  /* 0x7fffffff0aff7812 */ /* 0x000fda000780c809 */
[----:B------:R-:W-:Y:S05]  /*1520*/  @!P0 BRA `(.L_x_41) ;  /* 0x00000004003c8947 */ /* 0x000fea0003800000 */
[C---:B------:R-:W-:Y:S02]  /*1530*/  FSETP.NEU.FTZ.AND P2, PT, |R0|.reuse, +INF , PT ;  /* 0x7f8000000000780b */ /* 0x040fe40003f5d200 */
[----:B------:R-:W-:Y:S02]  /*1540*/  FSETP.NEU.FTZ.AND P1, PT, |R3|, +INF , PT ;  /* 0x7f8000000300780b */ /* 0x000fe40003f3d200 */
[----:B------:R-:W-:-:S11]  /*1550*/  FSETP.NEU.FTZ.AND P0, PT, |R0|, +INF , PT ;  /* 0x7f8000000000780b */ /* 0x000fd60003f1d200 */
[----:B------:R-:W-:Y:S05]  /*1560*/  @!P1 BRA !P2, `(.L_x_41) ;  /* 0x00000004002c9947 */ /* 0x000fea0005000000 */
[----:B------:R-:W-:-:S04]  /*1570*/  LOP3.LUT P2, RZ, R9, 0x7fffffff, RZ, 0xc0, !PT ;  /* 0x7fffffff09ff7812 */ /* 0x000fc8000784c0ff */
[----:B------:R-:W-:-:S13]  /*1580*/  PLOP3.LUT P1, PT, P1, P2, PT, 0x2f, 0xf2 ;  /* 0x0000000000f2781c */ /* 0x000fda0000f24577 */
[----:B------:R-:W-:Y:S05]  /*1590*/  @P1 BRA `(.L_x_42) ;  /* 0x0000000400181947 */ /* 0x000fea0003800000 */
[----:B------:R-:W-:-:S04]  /*15a0*/  LOP3.LUT P1, RZ, R10, 0x7fffffff, RZ, 0xc0, !PT ;  /* 0x7fffffff0aff7812 */ /* 0x000fc8000782c0ff */
[----:B------:R-:W-:-:S13]  /*15b0*/  PLOP3.LUT P0, PT, P0, P1, PT, 0x2f, 0xf2 ;  /* 0x0000000000f2781c */ /* 0x000fda0000702577 */
[----:B------:R-:W-:Y:S05]  /*15c0*/  @P0 BRA `(.L_x_43) ;  /* 0x0000000400000947 */ /* 0x000fea0003800000 */
[----:B------:R-:W-:Y:S02]  /*15d0*/  ISETP.GE.AND P0, PT, R12, RZ, PT ;  /* 0x000000ff0c00720c */ /* 0x000fe40003f06270 */
[----:B------:R-:W-:-:S11]  /*15e0*/  ISETP.GE.AND P1, PT, R11, RZ, PT ;  /* 0x000000ff0b00720c */ /* 0x000fd60003f26270 */
[----:B------:R-:W-:Y:S02]  /*15f0*/  @P0 IMAD.MOV.U32 R7, RZ, RZ, RZ ;  /* 0x000000ffff070224 */ /* 0x000fe400078e00ff */
[----:B------:R-:W-:Y:S01]  /*1600*/  @!P0 FFMA R9, R0, 1.84467440737095516160e+19, RZ ;  /* 0x5f80000000098823 */ /* 0x000fe200000000ff */
[----:B------:R-:W-:Y:S02]  /*1610*/  @!P0 IMAD.MOV.U32 R7, RZ, RZ, -0x40 ;  /* 0xffffffc0ff078424 */ /* 0x000fe400078e00ff */
[----:B------:R-:W-:-:S03]  /*1620*/  @!P1 FFMA R10, R3, 1.84467440737095516160e+19, RZ ;  /* 0x5f800000030a9823 */ /* 0x000fc600000000ff */
[----:B------:R-:W-:-:S07]  /*1630*/  @!P1 IADD3 R7, PT, PT, R7, 0x40, RZ ;  /* 0x0000004007079810 */ /* 0x000fce0007ffe0ff */
.L_x_39:
[----:B------:R-:W-:Y:S01]  /*1640*/  LEA R11, R8, 0xc0800000, 0x17 ;  /* 0xc0800000080b7811 */ /* 0x000fe200078eb8ff */
[----:B------:R-:W-:Y:S04]  /*1650*/  BSSY.RECONVERGENT B3, `(.L_x_44) ;  /* 0x0000036000037945 */ /* 0x000fe80003800200 */
[----:B------:R-:W-:Y:S02]  /*1660*/  IMAD.IADD R11, R10, 0x1, -R11 ;  /* 0x000000010a0b7824 */ /* 0x000fe400078e0a0b */
[----:B------:R-:W-:Y:S02]  /*1670*/  VIADD R10, R14, 0xffffff81 ;  /* 0xffffff810e0a7836 */ /* 0x000fe40000000000 */
[----:B------:R-:W0:Y:S01]  /*1680*/  MUFU.RCP R12, R11 ;  /* 0x0000000b000c7308 */ /* 0x000e220000001000 */
[----:B------:R-:W-:Y:S01]  /*1690*/  FADD.FTZ R13, -R11, -RZ ;  /* 0x800000ff0b0d7221 */ /* 0x000fe20000010100 */
[C---:B------:R-:W-:Y:S01]  /*16a0*/  IMAD R0, R10.reuse, -0x800000, R9 ;  /* 0xff8000000a007824 */ /* 0x040fe200078e0209 */
[----:B------:R-:W-:-:S05]  /*16b0*/  IADD3 R10, PT, PT, R10, 0x7f, -R8 ;  /* 0x0000007f0a0a7810 */ /* 0x000fca0007ffe808 */
[----:B------:R-:W-:Y:S02]  /*16c0*/  IMAD.IADD R7, R10, 0x1, R7 ;  /* 0x000000010a077824 */ /* 0x000fe400078e0207 */
[----:B0-----:R-:W-:-:S04]  /*16d0*/  FFMA R15, R12, R13, 1 ;  /* 0x3f8000000c0f7423 */ /* 0x001fc8000000000d */
[----:B------:R-:W-:-:S04]  /*16e0*/  FFMA R14, R12, R15, R12 ;  /* 0x0000000f0c0e7223 */ /* 0x000fc8000000000c */
[----:B------:R-:W-:-:S04]  /*16f0*/  FFMA R9, R0, R14, RZ ;  /* 0x0000000e00097223 */ /* 0x000fc800000000ff */
[----:B------:R-:W-:-:S04]  /*1700*/  FFMA R12, R13, R9, R0 ;  /* 0x000000090d0c7223 */ /* 0x000fc80000000000 */
[----:B------:R-:W-:-:S04]  /*1710*/  FFMA R15, R14, R12, R9 ;  /* 0x0000000c0e0f7223 */ /* 0x000fc80000000009 */
[----:B------:R-:W-:-:S04]  /*1720*/  FFMA R12, R13, R15, R0 ;  /* 0x0000000f0d0c7223 */ /* 0x000fc80000000000 */
[----:B------:R-:W-:-:S05]  /*1730*/  FFMA R0, R14, R12, R15 ;  /* 0x0000000c0e007223 */ /* 0x000fca000000000f */
[----:B------:R-:W-:-:S04]  /*1740*/  SHF.R.U32.HI R8, RZ, 0x17, R0 ;  /* 0x00000017ff087819 */ /* 0x000fc80000011600 */
[----:B------:R-:W-:-:S05]  /*1750*/  LOP3.LUT R8, R8, 0xff, RZ, 0xc0, !PT ;  /* 0x000000ff08087812 */ /* 0x000fca00078ec0ff */
[----:B------:R-:W-:-:S04]  /*1760*/  IMAD.IADD R11, R8, 0x1, R7 ;  /* 0x00000001080b7824 */ /* 0x000fc800078e0207 */
[----:B------:R-:W-:-:S05]  /*1770*/  VIADD R8, R11, 0xffffffff ;  /* 0xffffffff0b087836 */ /* 0x000fca0000000000 */
[----:B------:R-:W-:-:S13]  /*1780*/  ISETP.GE.U32.AND P0, PT, R8, 0xfe, PT ;  /* 0x000000fe0800780c */ /* 0x000fda0003f06070 */
[----:B------:R-:W-:Y:S05]  /*1790*/  @!P0 BRA `(.L_x_45) ;  /* 0x0000000000808947 */ /* 0x000fea0003800000 */
[----:B------:R-:W-:-:S13]  /*17a0*/  ISETP.GT.AND P0, PT, R11, 0xfe, PT ;  /* 0x000000fe0b00780c */ /* 0x000fda0003f04270 */
[----:B------:R-:W-:Y:S05]  /*17b0*/  @P0 BRA `(.L_x_46) ;  /* 0x00000000006c0947 */ /* 0x000fea0003800000 */
[----:B------:R-:W-:-:S13]  /*17c0*/  ISETP.GE.AND P0, PT, R11, 0x1, PT ;  /* 0x000000010b00780c */ /* 0x000fda0003f06270 */
[----:B------:R-:W-:Y:S05]  /*17d0*/  @P0 BRA `(.L_x_47) ;  /* 0x0000000000740947 */ /* 0x000fea0003800000 */
[----:B------:R-:W-:Y:S02]  /*17e0*/  ISETP.GE.AND P0, PT, R11, -0x18, PT ;  /* 0xffffffe80b00780c */ /* 0x000fe40003f06270 */
[----:B------:R-:W-:-:S11]  /*17f0*/  LOP3.LUT R0, R0, 0x80000000, RZ, 0xc0, !PT ;  /* 0x8000000000007812 */ /* 0x000fd600078ec0ff */
[----:B------:R-:W-:Y:S05]  /*1800*/  @!P0 BRA `(.L_x_47) ;  /* 0x0000000000688947 */ /* 0x000fea0003800000 */
[CCC-:B------:R-:W-:Y:S01]  /*1810*/  FFMA.RZ R7, R14.reuse, R12.reuse, R15.reuse ;  /* 0x0000000c0e077223 */ /* 0x1c0fe2000000c00f */
[C---:B------:R-:W-:Y:S01]  /*1820*/  IADD3 R10, PT, PT, R11.reuse, 0x20, RZ ;  /* 0x000000200b0a7810 */ /* 0x040fe20007ffe0ff */
[CCC-:B------:R-:W-:Y:S01]  /*1830*/  FFMA.RM R8, R14.reuse, R12.reuse, R15.reuse ;  /* 0x0000000c0e087223 */ /* 0x1c0fe2000000400f */
[----:B------:R-:W-:Y:S02]  /*1840*/  ISETP.NE.AND P2, PT, R11, RZ, PT ;  /* 0x000000ff0b00720c */ /* 0x000fe40003f45270 */
[----:B------:R-:W-:Y:S01]  /*1850*/  LOP3.LUT R9, R7, 0x7fffff, RZ, 0xc0, !PT ;  /* 0x007fffff07097812 */ /* 0x000fe200078ec0ff */
[----:B------:R-:W-:Y:S01]  /*1860*/  FFMA.RP R7, R14, R12, R15 ;  /* 0x0000000c0e077223 */ /* 0x000fe2000000800f */
[----:B------:R-:W-:Y:S01]  /*1870*/  ISETP.NE.AND P1, PT, R11, RZ, PT ;  /* 0x000000ff0b00720c */ /* 0x000fe20003f25270 */
[----:B------:R-:W-:Y:S01]  /*1880*/  IMAD.MOV R11, RZ, RZ, -R11 ;  /* 0x000000ffff0b7224 */ /* 0x000fe200078e0a0b */
[----:B------:R-:W-:Y:S02]  /*1890*/  LOP3.LUT R9, R9, 0x800000, RZ, 0xfc, !PT ;  /* 0x0080000009097812 */ /* 0x000fe400078efcff */
[----:B------:R-:W-:-:S02]  /*18a0*/  FSETP.NEU.FTZ.AND P0, PT, R7, R8, PT ;  /* 0x000000080700720b */ /* 0x000fc40003f1d000 */
[----:B------:R-:W-:Y:S02]  /*18b0*/  SHF.L.U32 R10, R9, R10, RZ ;  /* 0x0000000a090a7219 */ /* 0x000fe400000006ff */
[----:B------:R-:W-:Y:S02]  /*18c0*/  SEL R8, R11, RZ, P2 ;  /* 0x000000ff0b087207 */ /* 0x000fe40001000000 */
[----:B------:R-:W-:Y:S02]  /*18d0*/  ISETP.NE.AND P1, PT, R10, RZ, P1 ;  /* 0x000000ff0a00720c */ /* 0x000fe40000f25270 */
[----:B------:R-:W-:Y:S02]  /*18e0*/  SHF.R.U32.HI R8, RZ, R8, R9 ;  /* 0x00000008ff087219 */ /* 0x000fe40000011609 */
[----:B------:R-:W-:Y:S02]  /*18f0*/  PLOP3.LUT P0, PT, P0, P1, PT, 0xf8, 0x8f ;  /* 0x00000000008f781c */ /* 0x000fe40000703f70 */
[----:B------:R-:W-:-:S02]  /*1900*/  SHF.R.U32.HI R10, RZ, 0x1, R8 ;  /* 0x00000001ff0a7819 */ /* 0x000fc40000011608 */
[----:B------:R-:W-:-:S04]  /*1910*/  SEL R7, RZ, 0x1, !P0 ;  /* 0x00000001ff077807 */ /* 0x000fc80004000000 */
[----:B------:R-:W-:-:S04]  /*1920*/  LOP3.LUT R7, R7, 0x1, R10, 0xf8, !PT ;  /* 0x0000000107077812 */ /* 0x000fc800078ef80a */
[----:B------:R-:W-:-:S05]  /*1930*/  LOP3.LUT R7, R7, R8, RZ, 0xc0, !PT ;  /* 0x0000000807077212 */ /* 0x000fca00078ec0ff */
[----:B------:R-:W-:-:S05]  /*1940*/  IMAD.IADD R7, R10, 0x1, R7 ;  /* 0x000000010a077824 */ /* 0x000fca00078e0207 */
[----:B------:R-:W-:Y:S01]  /*1950*/  LOP3.LUT R0, R7, R0, RZ, 0xfc, !PT ;  /* 0x0000000007007212 */ /* 0x000fe200078efcff */
[----:B------:R-:W-:Y:S06]  /*1960*/  BRA `(.L_x_47) ;  /* 0x0000000000107947 */ /* 0x000fec0003800000 */
.L_x_46:
[----:B------:R-:W-:-:S04]  /*1970*/  LOP3.LUT R0, R0, 0x80000000, RZ, 0xc0, !PT ;  /* 0x8000000000007812 */ /* 0x000fc800078ec0ff */
[----:B------:R-:W-:Y:S01]  /*1980*/  LOP3.LUT R0, R0, 0x7f800000, RZ, 0xfc, !PT ;  /* 0x7f80000000007812 */ /* 0x000fe200078efcff */
[----:B------:R-:W-:Y:S06]  /*1990*/  BRA `(.L_x_47) ;  /* 0x0000000000047947 */ /* 0x000fec0003800000 */
.L_x_45:
[----:B------:R-:W-:-:S07]  /*19a0*/  IMAD R0, R7, 0x800000, R0 ;  /* 0x0080000007007824 */ /* 0x000fce00078e0200 */
.L_x_47:
[----:B------:R-:W-:Y:S05]  /*19b0*/  BSYNC.RECONVERGENT B3 ;  /* 0x0000000000037941 */ /* 0x000fea0003800200 */
.L_x_44:
[----:B------:R-:W-:Y:S05]  /*19c0*/  BRA `(.L_x_48) ;  /* 0x0000000000207947 */ /* 0x000fea0003800000 */
.L_x_43:
[----:B------:R-:W-:-:S04]  /*19d0*/  LOP3.LUT R0, R10, 0x80000000, R9, 0x48, !PT ;  /* 0x800000000a007812 */ /* 0x000fc800078e4809 */
[----:B------:R-:W-:Y:S01]  /*19e0*/  LOP3.LUT R0, R0, 0x7f800000, RZ, 0xfc, !PT ;  /* 0x7f80000000007812 */ /* 0x000fe200078efcff */
[----:B------:R-:W-:Y:S06]  /*19f0*/  BRA `(.L_x_48) ;  /* 0x0000000000147947 */ /* 0x000fec0003800000 */
.L_x_42:
[----:B------:R-:W-:Y:S01]  /*1a00*/  LOP3.LUT R0, R10, 0x80000000, R9, 0x48, !PT ;  /* 0x800000000a007812 */ /* 0x000fe200078e4809 */
[----:B------:R-:W-:Y:S06]  /*1a10*/  BRA `(.L_x_48) ;  /* 0x00000000000c7947 */ /* 0x000fec0003800000 */
.L_x_41:
[----:B------:R-:W0:Y:S01]  /*1a20*/  MUFU.RSQ R0, -QNAN ;  /* 0xffc0000000007908 */ /* 0x000e220000001400 */
[----:B------:R-:W-:Y:S05]  /*1a30*/  BRA `(.L_x_48) ;  /* 0x0000000000047947 */ /* 0x000fea0003800000 */
.L_x_40:
[----:B------:R-:W-:-:S07]  /*1a40*/  FADD.FTZ R0, R0, R3 ;  /* 0x0000000300007221 */ /* 0x000fce0000010000 */
.L_x_48:
[----:B------:R-:W-:Y:S05]  /*1a50*/  BSYNC.RECONVERGENT B2 ;  /* 0x0000000000027941 */ /* 0x000fea0003800200 */
.L_x_38:
[----:B------:R-:W-:-:S04]  /*1a60*/  IMAD.MOV.U32 R7, RZ, RZ, 0x0 ;  /* 0x00000000ff077424 */ /* 0x000fc800078e00ff */
[----:B0-----:R-:W-:Y:S05]  /*1a70*/  RET.REL.NODEC R6 `(_Z15softmax_kernel3Pfiiif) ;  /* 0xffffffe406607950 */ /* 0x001fea0003c3ffff */
.L_x_49:
        /* <DEDUP_REMOVED lines=16> */
.L_x_51:


//--------------------- .text._Z10fill_cachePfS_S_iiiii --------------------------
	.section	.text._Z10fill_cachePfS_S_iiiii,"ax",@progbits
	.align	128
        .global         _Z10fill_cachePfS_S_iiiii
        .type           _Z10fill_cachePfS_S_iiiii,@function
        .size           _Z10fill_cachePfS_S_iiiii,(.L_x_55 - _Z10fill_cachePfS_S_iiiii)
        .other          _Z10fill_cachePfS_S_iiiii,@"STO_CUDA_ENTRY STV_DEFAULT"
_Z10fill_cachePfS_S_iiiii:
.text._Z10fill_cachePfS_S_iiiii:
[----:B------:R-:W-:Y:S01]  /*0000*/  LDC R1, c[0x0][0x37c] ;  /* 0x0000df00ff017b82 */ /* 0x000fe20000000800 */
[----:B------:R-:W0:Y:S07]  /*0010*/  S2R R3, SR_TID.X ;  /* 0x0000000000037919 */ /* 0x000e2e0000002100 */
[----:B------:R-:W0:Y:S08]  /*0020*/  S2UR UR4, SR_CTAID.X ;  /* 0x00000000000479c3 */ /* 0x000e300000002500 */
[----:B------:R-:W0:Y:S08]  /*0030*/  LDC R4, c[0x0][0x360] ;  /* 0x0000d800ff047b82 */ /* 0x000e300000000800 */
[----:B------:R-:W1:Y:S01]  /*0040*/  LDC R5, c[0x0][0x3a0] ;  /* 0x0000e800ff057b82 */ /* 0x000e620000000800 */
[----:B0-----:R-:W-:-:S05]  /*0050*/  IMAD R4, R4, UR4, R3 ;  /* 0x0000000404047c24 */ /* 0x001fca000f8e0203 */
[----:B-1----:R-:W-:-:S13]  /*0060*/  ISETP.GE.AND P0, PT, R4, R5, PT ;  /* 0x000000050400720c */ /* 0x002fda0003f06270 */
[----:B------:R-:W-:Y:S05]  /*0070*/  @P0 EXIT ;  /* 0x000000000000094d */ /* 0x000fea0003800000 */
[----:B------:R-:W0:Y:S01]  /*0080*/  LDC.64 R2, c[0x0][0x390] ;  /* 0x0000e400ff027b82 */ /* 0x000e220000000a00 */
[----:B------:R-:W1:Y:S01]  /*0090*/  LDCU.64 UR4, c[0x0][0x358] ;  /* 0x00006b00ff0477ac */ /* 0x000e620008000a00 */
[----:B------:R-:W-:-:S06]  /*00a0*/  IMAD.IADD R7, R4, 0x1, R5 ;  /* 0x0000000104077824 */ /* 0x000fcc00078e0205 */
[----:B------:R-:W2:Y:S01]  /*00b0*/  LDC R6, c[0x0][0x3a4] ;  /* 0x0000e900ff067b82 */ /* 0x000ea20000000800 */
[----:B------:R-:W-:Y:S01]  /*00c0*/  IABS R12, R5 ;  /* 0x00000005000c7213 */ /* 0x000fe20000000000 */
[----:B------:R-:W3:Y:S01]  /*00d0*/  LDCU.64 UR6, c[0x0][0x398] ;  /* 0x00007300ff0677ac */ /* 0x000ee20008000a00 */
[----:B------:R-:W4:Y:S01]  /*00e0*/  LDCU.128 UR8, c[0x0][0x380] ;  /* 0x00007000ff0877ac */ /* 0x000f220008000c00 */
[----:B0-----:R-:W-:-:S05]  /*00f0*/  IMAD.WIDE R2, R7, 0x4, R2 ;  /* 0x0000000407027825 */ /* 0x001fca00078e0202 */
[----:B-1----:R0:W5:Y:S01]  /*0100*/  LDG.E R0, desc[UR4][R2.64] ;  /* 0x0000000402007981 */ /* 0x002162000c1e1900 */
[----:B--2---:R-:W-:-:S04]  /*0110*/  IABS R10, R6 ;  /* 0x00000006000a7213 */ /* 0x004fc80000000000 */
[----:B------:R-:W1:Y:S08]  /*0120*/  I2F.RP R7, R10 ;  /* 0x0000000a00077306 */ /* 0x000e700000209400 */
[----:B-1----:R-:W1:Y:S02]  /*0130*/  MUFU.RCP R7, R7 ;  /* 0x0000000700077308 */ /* 0x002e640000001000 */
[----:B-1----:R-:W-:-:S06]  /*0140*/  VIADD R8, R7, 0xffffffe ;  /* 0x0ffffffe07087836 */ /* 0x002fcc0000000000 */
[----:B------:R1:W2:Y:S02]  /*0150*/  F2I.FTZ.U32.TRUNC.NTZ R9, R8 ;  /* 0x0000000800097305 */ /* 0x0002a4000021f000 */
[----:B-1----:R-:W-:Y:S01]  /*0160*/  IMAD.MOV.U32 R8, RZ, RZ, RZ ;  /* 0x000000ffff087224 */ /* 0x002fe200078e00ff */
[----:B--2---:R-:W-:-:S05]  /*0170*/  IADD3 R11, PT, PT, RZ, -R9, RZ ;  /* 0x80000009ff0b7210 */ /* 0x004fca0007ffe0ff */
[----:B------:R-:W-:-:S04]  /*0180*/  IMAD R11, R11, R10, RZ ;  /* 0x0000000a0b0b7224 */ /* 0x000fc800078e02ff */
[----:B------:R-:W-:-:S04]  /*0190*/  IMAD.HI.U32 R9, R9, R11, R8 ;  /* 0x0000000b09097227 */ /* 0x000fc800078e0008 */
[----:B------:R-:W-:-:S04]  /*01a0*/  IMAD.MOV.U32 R11, RZ, RZ, R12 ;  /* 0x000000ffff0b7224 */ /* 0x000fc800078e000c */
[----:B------:R-:W-:-:S05]  /*01b0*/  IMAD.HI.U32 R7, R9, R11, RZ ;  /* 0x0000000b09077227 */ /* 0x000fca00078e00ff */
[----:B------:R-:W-:-:S05]  /*01c0*/  IADD3 R9, PT, PT, -R7, RZ, RZ ;  /* 0x000000ff07097210 */ /* 0x000fca0007ffe1ff */
[----:B------:R-:W-:-:S05]  /*01d0*/  IMAD R9, R10, R9, R11 ;  /* 0x000000090a097224 */ /* 0x000fca00078e020b */
[----:B------:R-:W-:Y:S02]  /*01e0*/  ISETP.GT.U32.AND P2, PT, R10, R9, PT ;  /* 0x000000090a00720c */ /* 0x000fe40003f44070 */
[----:B------:R-:W-:-:S11]  /*01f0*/  LOP3.LUT R8, R5, R6, RZ, 0x3c, !PT ;  /* 0x0000000605087212 */ /* 0x000fd600078e3cff */
[----:B------:R-:W-:-:S05]  /*0200*/  @!P2 IMAD.IADD R9, R9, 0x1, -R10 ;  /* 0x000000010909a824 */ /* 0x000fca00078e0a0a */
[----:B------:R-:W-:Y:S01]  /*0210*/  ISETP.GE.U32.AND P0, PT, R9, R10, PT ;  /* 0x0000000a0900720c */ /* 0x000fe20003f06070 */
[----:B------:R-:W-:Y:S01]  /*0220*/  @!P2 VIADD R7, R7, 0x1 ;  /* 0x000000010707a836 */ /* 0x000fe20000000000 */
[----:B------:R-:W-:Y:S02]  /*0230*/  ISETP.GE.AND P1, PT, R8, RZ, PT ;  /* 0x000000ff0800720c */ /* 0x000fe40003f26270 */
[----:B------:R-:W-:-:S09]  /*0240*/  ISETP.NE.AND P2, PT, R6, RZ, PT ;  /* 0x000000ff0600720c */ /* 0x000fd20003f45270 */
[----:B------:R-:W-:-:S05]  /*0250*/  @P0 IADD3 R7, PT, PT, R7, 0x1, RZ ;  /* 0x0000000107070810 */ /* 0x000fca0007ffe0ff */
[----:B------:R-:W-:Y:S01]  /*0260*/  @!P1 IMAD.MOV R7, RZ, RZ, -R7 ;  /* 0x000000ffff079224 */ /* 0x000fe200078e0a07 */
[----:B------:R-:W-:-:S04]  /*0270*/  @!P2 LOP3.LUT R7, RZ, R6, RZ, 0x33, !PT ;  /* 0x00000006ff07a212 */ /* 0x000fc800078e33ff */
[----:B------:R-:W-:-:S04]  /*0280*/  IABS R11, R7 ;  /* 0x00000007000b7213 */ /* 0x000fc80000000000 */
[----:B------:R-:W1:Y:S08]  /*0290*/  I2F.RP R10, R11 ;  /* 0x0000000b000a7306 */ /* 0x000e700000209400 */
[----:B-1----:R-:W1:Y:S02]  /*02a0*/  MUFU.RCP R10, R10 ;  /* 0x0000000a000a7308 */ /* 0x002e640000001000 */
[----:B-1----:R-:W-:-:S06]  /*02b0*/  VIADD R8, R10, 0xffffffe ;  /* 0x0ffffffe0a087836 */ /* 0x002fcc0000000000 */
[----:B------:R1:W2:Y:S01]  /*02c0*/  F2I.FTZ.U32.TRUNC.NTZ R9, R8 ;  /* 0x0000000800097305 */ /* 0x0002a2000021f000 */
[----:B------:R-:W-:Y:S01]  /*02d0*/  IABS R14, R7 ;  /* 0x00000007000e7213 */ /* 0x000fe20000000000 */
[----:B-1----:R-:W-:Y:S01]  /*02e0*/  IMAD.MOV.U32 R8, RZ, RZ, RZ ;  /* 0x000000ffff087224 */ /* 0x002fe200078e00ff */
[----:B--2---:R-:W-:-:S05]  /*02f0*/  IADD3 R12, PT, PT, RZ, -R9, RZ ;  /* 0x80000009ff0c7210 */ /* 0x004fca0007ffe0ff */
[----:B------:R-:W-:Y:S01]  /*0300*/  IMAD R13, R12, R11, RZ ;  /* 0x0000000b0c0d7224 */ /* 0x000fe200078e02ff */
[----:B------:R-:W-:-:S03]  /*0310*/  IABS R12, R4 ;  /* 0x00000004000c7213 */ /* 0x000fc60000000000 */
[----:B------:R-:W-:-:S04]  /*0320*/  IMAD.HI.U32 R9, R9, R13, R8 ;  /* 0x0000000d09097227 */ /* 0x000fc800078e0008 */
[----:B------:R-:W-:Y:S02]  /*0330*/  IMAD.MOV R10, RZ, RZ, -R14 ;  /* 0x000000ffff0a7224 */ /* 0x000fe400078e0a0e */
[----:B------:R-:W-:-:S04]  /*0340*/  IMAD.HI.U32 R9, R9, R12, RZ ;  /* 0x0000000c09097227 */ /* 0x000fc800078e00ff */
[----:B------:R-:W-:Y:S02]  /*0350*/  IMAD R8, R9, R10, R12 ;  /* 0x0000000a09087224 */ /* 0x000fe400078e020c */
[----:B------:R-:W1:Y:S03]  /*0360*/  LDC R10, c[0x0][0x3a8] ;  /* 0x0000ea00ff0a7b82 */ /* 0x000e660000000800 */
[----:B------:R-:W-:-:S13]  /*0370*/  ISETP.GT.U32.AND P2, PT, R11, R8, PT ;  /* 0x000000080b00720c */ /* 0x000fda0003f44070 */
[----:B------:R-:W-:-:S04]  /*0380*/  @!P2 IADD3 R8, PT, PT, R8, -R11, RZ ;  /* 0x8000000b0808a210 */ /* 0x000fc80007ffe0ff */
[----:B------:R-:W-:Y:S02]  /*0390*/  ISETP.GE.U32.AND P0, PT, R8, R11, PT ;  /* 0x0000000b0800720c */ /* 0x000fe40003f06070 */
[----:B------:R-:W-:Y:S01]  /*03a0*/  LOP3.LUT R8, R4, R7, RZ, 0x3c, !PT ;  /* 0x0000000704087212 */ /* 0x000fe200078e3cff */
[----:B------:R-:W-:Y:S01]  /*03b0*/  @!P2 VIADD R9, R9, 0x1 ;  /* 0x000000010909a836 */ /* 0x000fe20000000000 */
[----:B------:R-:W-:Y:S02]  /*03c0*/  ISETP.NE.AND P2, PT, R7, RZ, PT ;  /* 0x000000ff0700720c */ /* 0x000fe40003f45270 */
[----:B------:R-:W-:-:S07]  /*03d0*/  ISETP.GE.AND P1, PT, R8, RZ, PT ;  /* 0x000000ff0800720c */ /* 0x000fce0003f26270 */
[----:B------:R-:W-:-:S06]  /*03e0*/  @P0 VIADD R9, R9, 0x1 ;  /* 0x0000000109090836 */ /* 0x000fcc0000000000 */
[----:B------:R-:W-:Y:S02]  /*03f0*/  @!P1 IADD3 R9, PT, PT, -R9, RZ, RZ ;  /* 0x000000ff09099210 */ /* 0x000fe40007ffe1ff */
[----:B------:R-:W-:Y:S01]  /*0400*/  @!P2 LOP3.LUT R9, RZ, R7, RZ, 0x33, !PT ;  /* 0x00000007ff09a212 */ /* 0x000fe200078e33ff */
[----:B---3--:R-:W-:-:S04]  /*0410*/  IMAD R6, R6, UR6, RZ ;  /* 0x0000000606067c24 */ /* 0x008fc8000f8e02ff */
[----:B------:R-:W-:Y:S02]  /*0420*/  IMAD.MOV R8, RZ, RZ, -R9 ;  /* 0x000000ffff087224 */ /* 0x000fe400078e0a09 */
[----:B-1----:R-:W-:Y:S02]  /*0430*/  IMAD R6, R6, R10, RZ ;  /* 0x0000000a06067224 */ /* 0x002fe400078e02ff */
[----:B------:R-:W-:Y:S02]  /*0440*/  IMAD R4, R7, R8, R4 ;  /* 0x0000000807047224 */ /* 0x000fe400078e0204 */
[----:B------:R-:W-:Y:S02]  /*0450*/  IMAD R9, R9, R10, UR7 ;  /* 0x0000000709097e24 */ /* 0x000fe4000f8e020a */
[C---:B------:R-:W-:Y:S02]  /*0460*/  IMAD R6, R7.reuse, R6, RZ ;  /* 0x0000000607067224 */ /* 0x040fe400078e02ff */
[----:B------:R-:W-:-:S05]  /*0470*/  IMAD R9, R7, R9, R4 ;  /* 0x0000000907097224 */ /* 0x000fca00078e0204 */
[----:B------:R-:W-:Y:S02]  /*0480*/  SHF.R.S32.HI R7, RZ, 0x1f, R9 ;  /* 0x0000001fff077819 */ /* 0x000fe40000011409 */
[----:B------:R-:W-:-:S04]  /*0490*/  IADD3 R8, P0, PT, R6, R9, RZ ;  /* 0x0000000906087210 */ /* 0x000fc80007f1e0ff */
[----:B------:R-:W-:Y:S02]  /*04a0*/  LEA.HI.X.SX32 R7, R6, R7, 0x1, P0 ;  /* 0x0000000706077211 */ /* 0x000fe400000f0eff */
[C---:B------:R-:W-:Y:S02]  /*04b0*/  SHF.L.U32 R4, R8.reuse, 0x2, RZ ;  /* 0x0000000208047819 */ /* 0x040fe400000006ff */
[----:B------:R-:W-:Y:S02]  /*04c0*/  SHF.L.U64.HI R8, R8, 0x2, R7 ;  /* 0x0000000208087819 */ /* 0x000fe40000010207 */
[----:B----4-:R-:W-:Y:S01]  /*04d0*/  IADD3 R6, P0, PT, R4, UR8, RZ ;  /* 0x0000000804067c10 */ /* 0x010fe2000ff1e0ff */
[----:B0-----:R-:W-:-:S03]  /*04e0*/  IMAD.WIDE R2, R5, 0x4, R2 ;  /* 0x0000000405027825 */ /* 0x001fc600078e0202 */
[----:B------:R-:W-:-:S05]  /*04f0*/  IADD3.X R7, PT, PT, R8, UR9, RZ, P0, !PT ;  /* 0x0000000908077c10 */ /* 0x000fca00087fe4ff */
[----:B-----5:R-:W-:Y:S04]  /*0500*/  STG.E desc[UR4][R6.64], R0 ;  /* 0x0000000006007986 */ /* 0x020fe8000c101904 */
[----:B------:R-:W2:Y:S01]  /*0510*/  LDG.E R3, desc[UR4][R2.64] ;  /* 0x0000000402037981 */ /* 0x000ea2000c1e1900 */
[----:B------:R-:W-:-:S04]  /*0520*/  IADD3 R4, P0, PT, R4, UR10, RZ ;  /* 0x0000000a04047c10 */ /* 0x000fc8000ff1e0ff */
[----:B------:R-:W-:-:S05]  /*0530*/  IADD3.X R5, PT, PT, R8, UR11, RZ, P0, !PT ;  /* 0x0000000b08057c10 */ /* 0x000fca00087fe4ff */
[----:B--2---:R-:W-:Y:S01]  /*0540*/  STG.E desc[UR4][R4.64], R3 ;  /* 0x0000000304007986 */ /* 0x004fe2000c101904 */
[----:B------:R-:W-:Y:S05]  /*0550*/  EXIT ;  /* 0x000000000000794d */ /* 0x000fea0003800000 */
.L_x_50:
        /* <DEDUP_REMOVED lines=10> */
.L_x_55:


//--------------------- .nv.shared._Z18compute_out_kernelPKfS0_Pfiiii --------------------------
	.section	.nv.shared._Z18compute_out_kernelPKfS0_Pfiiii,"aw",@nobits
	.sectionflags	@""
	.align	16
	.zero		1024


//--------------------- .nv.shared.reserved.0     --------------------------
	.section	.nv.shared.reserved.0,"aw",@nobits
	.weak		__nv_reservedSMEM_offset_0_alias
	.size		__nv_reservedSMEM_offset_0_alias, 0, 64
	.other		__nv_reservedSMEM_offset_0_alias,@"STO_CUDA_RESERVED_SHARED STV_DEFAULT"
__nv_reservedSMEM_offset_0_alias:
	.zero		0
	.zero		64


//--------------------- .nv.shared._Z18compute_att_kernelPKfS0_Pfiiii --------------------------
	.section	.nv.shared._Z18compute_att_kernelPKfS0_Pfiiii,"aw",@nobits
	.sectionflags	@""
	.align	16
	.zero		1024


//--------------------- .nv.shared._Z15softmax_kernel3Pfiiif --------------------------
	.section	.nv.shared._Z15softmax_kernel3Pfiiif,"aw",@nobits
	.sectionflags	@""
	.align	16
	.zero		1024


//--------------------- .nv.shared._Z10fill_cachePfS_S_iiiii --------------------------
	.section	.nv.shared._Z10fill_cachePfS_S_iiiii,"aw",@nobits
	.sectionflags	@""
	.align	16
	.zero		1024


//--------------------- .nv.constant0._Z18compute_out_kernelPKfS0_Pfiiii --------------------------
	.section	.nv.constant0._Z18compute_out_kernelPKfS0_Pfiiii,"a",@progbits
	.sectionflags	@""
	.align	4
.nv.constant0._Z18compute_out_kernelPKfS0_Pfiiii:
	.zero		936


//--------------------- .nv.constant0._Z18compute_att_kernelPKfS0_Pfiiii --------------------------
	.section	.nv.constant0._Z18compute_att_kernelPKfS0_Pfiiii,"a",@progbits
	.sectionflags	@""
	.align	4
.nv.constant0._Z18compute_att_kernelPKfS0_Pfiiii:
	.zero		936


//--------------------- .nv.constant0._Z15softmax_kernel3Pfiiif --------------------------
	.section	.nv.constant0._Z15softmax_kernel3Pfiiif,"a",@progbits
	.sectionflags	@""
	.align	4
.nv.constant0._Z15softmax_kernel3Pfiiif:
	.zero		920


//--------------------- .nv.constant0._Z10fill_cachePfS_S_iiiii --------------------------
	.section	.nv.constant0._Z10fill_cachePfS_S_iiiii,"a",@progbits
	.sectionflags	@""
	.align	4
.nv.constant0._Z10fill_cachePfS_S_iiiii:
	.zero		940


//--------------------- SYMBOLS --------------------------

	.type		.nv.reservedSmem.offset0,@object
	.size		.nv.reservedSmem.offset0,0x4
	.type		.nv.reservedSmem.cap,@object
	.size		.nv.reservedSmem.cap,0x4
